	.target	sm_90a

	.elftype	@"ET_EXEC"


//--------------------- .note.nv.tkinfo           --------------------------
	.section	.note.nv.tkinfo,"",@"SHT_NOTE"
	.sectionflags	@"SHF_NOTE_NV_TKINFO"
	.tkinfo
        /*0018*/ 	.word	0x00000002
        /*0030*/ 	.string	""
        /*0030*/ 	.string	"ptxas"
        /*0030*/ 	.string	"Cuda compilation tools, release 13.0, V13.0.88"
        /*0030*/ 	.string	"Build cuda_13.0.r13.0/compiler.36424714_0"
        /*0030*/ 	.string	"-arch sm_90a -m 64 "



//--------------------- .note.nv.cuinfo           --------------------------
	.section	.note.nv.cuinfo,"",@"SHT_NOTE"
	.sectionflags	@"SHF_NOTE_NV_CUINFO"
        /*0018*/ 	.short	0x0002
        /*001a*/ 	.short	0x005a
        /*001c*/ 	.short	0x0082
	.zero		2


//--------------------- .nv.info                  --------------------------
	.section	.nv.info,"",@"SHT_CUDA_INFO"
	.align	4


	//----- nvinfo : EIATTR_REGCOUNT
	.align		4
        /*0000*/ 	.byte	0x04, 0x2f
        /*0002*/ 	.short	(.L_29 - .L_28)
	.align		4
.L_28:
        /*0004*/ 	.word	index@(_ZN4vllm3awq18dequantize_weightsEPiP6__halfS1_S3_i)
        /*0008*/ 	.word	0x00000016


	//----- nvinfo : EIATTR_FRAME_SIZE
	.align		4
.L_29:
        /*000c*/ 	.byte	0x04, 0x11
        /*000e*/ 	.short	(.L_31 - .L_30)
	.align		4
.L_30:
        /*0010*/ 	.word	index@(_ZN4vllm3awq18dequantize_weightsEPiP6__halfS1_S3_i)
        /*0014*/ 	.word	0x00000000


	//----- nvinfo : EIATTR_REGCOUNT
	.align		4
.L_31:
        /*0018*/ 	.byte	0x04, 0x2f
        /*001a*/ 	.short	(.L_33 - .L_32)
	.align		4
.L_32:
        /*001c*/ 	.word	index@(_ZN4vllm3awq31gemm_forward_4bit_cuda_m16nXk32ILi128EEEviiP6__halfPiS3_S4_iiiS3_)
        /*0020*/ 	.word	0x00000048


	//----- nvinfo : EIATTR_FRAME_SIZE
	.align		4
.L_33:
        /*0024*/ 	.byte	0x04, 0x11
        /*0026*/ 	.short	(.L_35 - .L_34)
	.align		4
.L_34:
        /*0028*/ 	.word	index@(_ZN4vllm3awq31gemm_forward_4bit_cuda_m16nXk32ILi128EEEviiP6__halfPiS3_S4_iiiS3_)
        /*002c*/ 	.word	0x00000000


	//----- nvinfo : EIATTR_REGCOUNT
	.align		4
.L_35:
        /*0030*/ 	.byte	0x04, 0x2f
        /*0032*/ 	.short	(.L_37 - .L_36)
	.align		4
.L_36:
        /*0034*/ 	.word	index@(_ZN4vllm3awq31gemm_forward_4bit_cuda_m16nXk32ILi64EEEviiP6__halfPiS3_S4_iiiS3_)
        /*0038*/ 	.word	0x00000040


	//----- nvinfo : EIATTR_FRAME_SIZE
	.align		4
.L_37:
        /*003c*/ 	.byte	0x04, 0x11
        /*003e*/ 	.short	(.L_39 - .L_38)
	.align		4
.L_38:
        /*0040*/ 	.word	index@(_ZN4vllm3awq31gemm_forward_4bit_cuda_m16nXk32ILi64EEEviiP6__halfPiS3_S4_iiiS3_)
        /*0044*/ 	.word	0x00000000


	//----- nvinfo : EIATTR_MIN_STACK_SIZE
	.align		4
.L_39:
        /*0048*/ 	.byte	0x04, 0x12
        /*004a*/ 	.short	(.L_41 - .L_40)
	.align		4
.L_40:
        /*004c*/ 	.word	index@(_ZN4vllm3awq31gemm_forward_4bit_cuda_m16nXk32ILi64EEEviiP6__halfPiS3_S4_iiiS3_)
        /*0050*/ 	.word	0x00000000


	//----- nvinfo : EIATTR_MIN_STACK_SIZE
	.align		4
.L_41:
        /*0054*/ 	.byte	0x04, 0x12
        /*0056*/ 	.short	(.L_43 - .L_42)
	.align		4
.L_42:
        /*0058*/ 	.word	index@(_ZN4vllm3awq31gemm_forward_4bit_cuda_m16nXk32ILi128EEEviiP6__halfPiS3_S4_iiiS3_)
        /*005c*/ 	.word	0x00000000


	//----- nvinfo : EIATTR_MIN_STACK_SIZE
	.align		4
.L_43:
        /*0060*/ 	.byte	0x04, 0x12
        /*0062*/ 	.short	(.L_45 - .L_44)
	.align		4
.L_44:
        /*0064*/ 	.word	index@(_ZN4vllm3awq18dequantize_weightsEPiP6__halfS1_S3_i)
        /*0068*/ 	.word	0x00000000
.L_45:


//--------------------- .nv.compat                --------------------------
	.section	.nv.compat,"",@"SHT_CUDA_COMPAT_INFO"
	.align	4
        /*0000*/ 	.byte	0x02, 0x09, 0x01, 0x00, 0x02, 0x02, 0x01, 0x00, 0x02, 0x05, 0x05, 0x00, 0x03, 0x07, 0x01, 0x01
        /*0010*/ 	.byte	0x02, 0x03, 0x00, 0x00, 0x02, 0x06, 0x01, 0x00, 0x04, 0x0b, 0x08, 0x00, 0x00, 0x00, 0x00, 0x00
        /*0020*/ 	.byte	0x00, 0x00, 0x00, 0x00


//--------------------- .nv.info._ZN4vllm3awq31gemm_forward_4bit_cuda_m16nXk32ILi64EEEviiP6__halfPiS3_S4_iiiS3_ --------------------------
	.section	.nv.info._ZN4vllm3awq31gemm_forward_4bit_cuda_m16nXk32ILi64EEEviiP6__halfPiS3_S4_iiiS3_,"",@"SHT_CUDA_INFO"
	.sectionflags	@""
	.align	4


	//----- nvinfo : EIATTR_CUDA_API_VERSION
	.align		4
        /*0000*/ 	.byte	0x04, 0x37
        /*0002*/ 	.short	(.L_47 - .L_46)
.L_46:
        /*0004*/ 	.word	0x00000082


	//----- nvinfo : EIATTR_KPARAM_INFO
	.align		4
.L_47:
        /*0008*/ 	.byte	0x04, 0x17
        /*000a*/ 	.short	(.L_49 - .L_48)
.L_48:
        /*000c*/ 	.word	0x00000000
        /*0010*/ 	.short	0x0009
        /*0012*/ 	.short	0x0038
        /*0014*/ 	.byte	0x00, 0xf0, 0x21, 0x00


	//----- nvinfo : EIATTR_KPARAM_INFO
	.align		4
.L_49:
        /*0018*/ 	.byte	0x04, 0x17
        /*001a*/ 	.short	(.L_51 - .L_50)
.L_50:
        /*001c*/ 	.word	0x00000000
        /*0020*/ 	.short	0x0008
        /*0022*/ 	.short	0x0030
        /*0024*/ 	.byte	0x00, 0xf0, 0x11, 0x00


	//----- nvinfo : EIATTR_KPARAM_INFO
	.align		4
.L_51:
        /*0028*/ 	.byte	0x04, 0x17
        /*002a*/ 	.short	(.L_53 - .L_52)
.L_52:
        /*002c*/ 	.word	0x00000000
        /*0030*/ 	.short	0x0007
        /*0032*/ 	.short	0x002c
        /*0034*/ 	.byte	0x00, 0xf0, 0x11, 0x00


	//----- nvinfo : EIATTR_KPARAM_INFO
	.align		4
.L_53:
        /*0038*/ 	.byte	0x04, 0x17
        /*003a*/ 	.short	(.L_55 - .L_54)
.L_54:
        /*003c*/ 	.word	0x00000000
        /*0040*/ 	.short	0x0006
        /*0042*/ 	.short	0x0028
        /*0044*/ 	.byte	0x00, 0xf0, 0x11, 0x00


	//----- nvinfo : EIATTR_KPARAM_INFO
	.align		4
.L_55:
        /*0048*/ 	.byte	0x04, 0x17
        /*004a*/ 	.short	(.L_57 - .L_56)
.L_56:
        /*004c*/ 	.word	0x00000000
        /*0050*/ 	.short	0x0005
        /*0052*/ 	.short	0x0020
        /*0054*/ 	.byte	0x00, 0xf0, 0x21, 0x00


	//----- nvinfo : EIATTR_KPARAM_INFO
	.align		4
.L_57:
        /*0058*/ 	.byte	0x04, 0x17
        /*005a*/ 	.short	(.L_59 - .L_58)
.L_58:
        /*005c*/ 	.word	0x00000000
        /*0060*/ 	.short	0x0004
        /*0062*/ 	.short	0x0018
        /*0064*/ 	.byte	0x00, 0xf0, 0x21, 0x00


	//----- nvinfo : EIATTR_KPARAM_INFO
	.align		4
.L_59:
        /*0068*/ 	.byte	0x04, 0x17
        /*006a*/ 	.short	(.L_61 - .L_60)
.L_60:
        /*006c*/ 	.word	0x00000000
        /*0070*/ 	.short	0x0003
        /*0072*/ 	.short	0x0010
        /*0074*/ 	.byte	0x00, 0xf0, 0x21, 0x00


	//----- nvinfo : EIATTR_KPARAM_INFO
	.align		4
.L_61:
        /*0078*/ 	.byte	0x04, 0x17
        /*007a*/ 	.short	(.L_63 - .L_62)
.L_62:
        /*007c*/ 	.word	0x00000000
        /*0080*/ 	.short	0x0002
        /*0082*/ 	.short	0x0008
        /*0084*/ 	.byte	0x00, 0xf0, 0x21, 0x00


	//----- nvinfo : EIATTR_KPARAM_INFO
	.align		4
.L_63:
        /*0088*/ 	.byte	0x04, 0x17
        /*008a*/ 	.short	(.L_65 - .L_64)
.L_64:
        /*008c*/ 	.word	0x00000000
        /*0090*/ 	.short	0x0001
        /*0092*/ 	.short	0x0004
        /*0094*/ 	.byte	0x00, 0xf0, 0x11, 0x00


	//----- nvinfo : EIATTR_KPARAM_INFO
	.align		4
.L_65:
        /*0098*/ 	.byte	0x04, 0x17
        /*009a*/ 	.short	(.L_67 - .L_66)
.L_66:
        /*009c*/ 	.word	0x00000000
        /*00a0*/ 	.short	0x0000
        /*00a2*/ 	.short	0x0000
        /*00a4*/ 	.byte	0x00, 0xf0, 0x11, 0x00


	//----- nvinfo : EIATTR_SPARSE_MMA_MASK
	.align		4
.L_67:
        /*00a8*/ 	.byte	0x03, 0x50
        /*00aa*/ 	.short	0x0000


	//----- nvinfo : EIATTR_MAXREG_COUNT
	.align		4
        /*00ac*/ 	.byte	0x03, 0x1b
        /*00ae*/ 	.short	0x00ff


	//----- nvinfo : EIATTR_NUM_BARRIERS
	.align		4
        /*00b0*/ 	.byte	0x02, 0x4c
        /*00b2*/ 	.byte	0x01
	.zero		1


	//----- nvinfo : EIATTR_MERCURY_ISA_VERSION
	.align		4
        /*00b4*/ 	.byte	0x03, 0x5f
        /*00b6*/ 	.short	0x0101


	//----- nvinfo : EIATTR_EXIT_INSTR_OFFSETS
	.align		4
        /*00b8*/ 	.byte	0x04, 0x1c
        /*00ba*/ 	.short	(.L_69 - .L_68)


	//   ....[0]....
.L_68:
        /*00bc*/ 	.word	0x00001c90


	//   ....[1]....
        /*00c0*/ 	.word	0x00001ce0


	//----- nvinfo : EIATTR_MAX_THREADS
	.align		4
.L_69:
        /*00c4*/ 	.byte	0x04, 0x05
        /*00c6*/ 	.short	(.L_71 - .L_70)
.L_70:
        /*00c8*/ 	.word	0x00000040
        /*00cc*/ 	.word	0x00000001
        /*00d0*/ 	.word	0x00000001


	//----- nvinfo : EIATTR_CBANK_PARAM_SIZE
	.align		4
.L_71:
        /*00d4*/ 	.byte	0x03, 0x19
        /*00d6*/ 	.short	0x0040


	//----- nvinfo : EIATTR_PARAM_CBANK
	.align		4
        /*00d8*/ 	.byte	0x04, 0x0a
        /*00da*/ 	.short	(.L_73 - .L_72)
	.align		4
.L_72:
        /*00dc*/ 	.word	index@(.nv.constant0._ZN4vllm3awq31gemm_forward_4bit_cuda_m16nXk32ILi64EEEviiP6__halfPiS3_S4_iiiS3_)
        /*00e0*/ 	.short	0x0210
        /*00e2*/ 	.short	0x0040


	//----- nvinfo : EIATTR_SW_WAR
	.align		4
.L_73:
        /*00e4*/ 	.byte	0x04, 0x36
        /*00e6*/ 	.short	(.L_75 - .L_74)
.L_74:
        /*00e8*/ 	.word	0x00000008
.L_75:


//--------------------- .nv.info._ZN4vllm3awq31gemm_forward_4bit_cuda_m16nXk32ILi128EEEviiP6__halfPiS3_S4_iiiS3_ --------------------------
	.section	.nv.info._ZN4vllm3awq31gemm_forward_4bit_cuda_m16nXk32ILi128EEEviiP6__halfPiS3_S4_iiiS3_,"",@"SHT_CUDA_INFO"
	.sectionflags	@""
	.align	4


	//----- nvinfo : EIATTR_CUDA_API_VERSION
	.align		4
        /*0000*/ 	.byte	0x04, 0x37
        /*0002*/ 	.short	(.L_77 - .L_76)
.L_76:
        /*0004*/ 	.word	0x00000082


	//----- nvinfo : EIATTR_KPARAM_INFO
	.align		4
.L_77:
        /*0008*/ 	.byte	0x04, 0x17
        /*000a*/ 	.short	(.L_79 - .L_78)
.L_78:
        /*000c*/ 	.word	0x00000000
        /*0010*/ 	.short	0x0009
        /*0012*/ 	.short	0x0038
        /*0014*/ 	.byte	0x00, 0xf0, 0x21, 0x00


	//----- nvinfo : EIATTR_KPARAM_INFO
	.align		4
.L_79:
        /*0018*/ 	.byte	0x04, 0x17
        /*001a*/ 	.short	(.L_81 - .L_80)
.L_80:
        /*001c*/ 	.word	0x00000000
        /*0020*/ 	.short	0x0008
        /*0022*/ 	.short	0x0030
        /*0024*/ 	.byte	0x00, 0xf0, 0x11, 0x00


	//----- nvinfo : EIATTR_KPARAM_INFO
	.align		4
.L_81:
        /*0028*/ 	.byte	0x04, 0x17
        /*002a*/ 	.short	(.L_83 - .L_82)
.L_82:
        /*002c*/ 	.word	0x00000000
        /*0030*/ 	.short	0x0007
        /*0032*/ 	.short	0x002c
        /*0034*/ 	.byte	0x00, 0xf0, 0x11, 0x00


	//----- nvinfo : EIATTR_KPARAM_INFO
	.align		4
.L_83:
        /*0038*/ 	.byte	0x04, 0x17
        /*003a*/ 	.short	(.L_85 - .L_84)
.L_84:
        /*003c*/ 	.word	0x00000000
        /*0040*/ 	.short	0x0006
        /*0042*/ 	.short	0x0028
        /*0044*/ 	.byte	0x00, 0xf0, 0x11, 0x00


	//----- nvinfo : EIATTR_KPARAM_INFO
	.align		4
.L_85:
        /*0048*/ 	.byte	0x04, 0x17
        /*004a*/ 	.short	(.L_87 - .L_86)
.L_86:
        /*004c*/ 	.word	0x00000000
        /*0050*/ 	.short	0x0005
        /*0052*/ 	.short	0x0020
        /*0054*/ 	.byte	0x00, 0xf0, 0x21, 0x00


	//----- nvinfo : EIATTR_KPARAM_INFO
	.align		4
.L_87:
        /*0058*/ 	.byte	0x04, 0x17
        /*005a*/ 	.short	(.L_89 - .L_88)
.L_88:
        /*005c*/ 	.word	0x00000000
        /*0060*/ 	.short	0x0004
        /*0062*/ 	.short	0x0018
        /*0064*/ 	.byte	0x00, 0xf0, 0x21, 0x00


	//----- nvinfo : EIATTR_KPARAM_INFO
	.align		4
.L_89:
        /*0068*/ 	.byte	0x04, 0x17
        /*006a*/ 	.short	(.L_91 - .L_90)
.L_90:
        /*006c*/ 	.word	0x00000000
        /*0070*/ 	.short	0x0003
        /*0072*/ 	.short	0x0010
        /*0074*/ 	.byte	0x00, 0xf0, 0x21, 0x00


	//----- nvinfo : EIATTR_KPARAM_INFO
	.align		4
.L_91:
        /*0078*/ 	.byte	0x04, 0x17
        /*007a*/ 	.short	(.L_93 - .L_92)
.L_92:
        /*007c*/ 	.word	0x00000000
        /*0080*/ 	.short	0x0002
        /*0082*/ 	.short	0x0008
        /*0084*/ 	.byte	0x00, 0xf0, 0x21, 0x00


	//----- nvinfo : EIATTR_KPARAM_INFO
	.align		4
.L_93:
        /*0088*/ 	.byte	0x04, 0x17
        /*008a*/ 	.short	(.L_95 - .L_94)
.L_94:
        /*008c*/ 	.word	0x00000000
        /*0090*/ 	.short	0x0001
        /*0092*/ 	.short	0x0004
        /*0094*/ 	.byte	0x00, 0xf0, 0x11, 0x00


	//----- nvinfo : EIATTR_KPARAM_INFO
	.align		4
.L_95:
        /*0098*/ 	.byte	0x04, 0x17
        /*009a*/ 	.short	(.L_97 - .L_96)
.L_96:
        /*009c*/ 	.word	0x00000000
        /*00a0*/ 	.short	0x0000
        /*00a2*/ 	.short	0x0000
        /*00a4*/ 	.byte	0x00, 0xf0, 0x11, 0x00


	//----- nvinfo : EIATTR_SPARSE_MMA_MASK
	.align		4
.L_97:
        /*00a8*/ 	.byte	0x03, 0x50
        /*00aa*/ 	.short	0x0000


	//----- nvinfo : EIATTR_MAXREG_COUNT
	.align		4
        /*00ac*/ 	.byte	0x03, 0x1b
        /*00ae*/ 	.short	0x00ff


	//----- nvinfo : EIATTR_NUM_BARRIERS
	.align		4
        /*00b0*/ 	.byte	0x02, 0x4c
        /*00b2*/ 	.byte	0x01
	.zero		1


	//----- nvinfo : EIATTR_MERCURY_ISA_VERSION
	.align		4
        /*00b4*/ 	.byte	0x03, 0x5f
        /*00b6*/ 	.short	0x0101


	//----- nvinfo : EIATTR_EXIT_INSTR_OFFSETS
	.align		4
        /*00b8*/ 	.byte	0x04, 0x1c
        /*00ba*/ 	.short	(.L_99 - .L_98)


	//   ....[0]....
.L_98:
        /*00bc*/ 	.word	0x000026d0


	//   ....[1]....
        /*00c0*/ 	.word	0x00002720


	//----- nvinfo : EIATTR_MAX_THREADS
	.align		4
.L_99:
        /*00c4*/ 	.byte	0x04, 0x05
        /*00c6*/ 	.short	(.L_101 - .L_100)
.L_100:
        /*00c8*/ 	.word	0x00000040
        /*00cc*/ 	.word	0x00000001
        /*00d0*/ 	.word	0x00000001


	//----- nvinfo : EIATTR_CRS_STACK_SIZE
	.align		4
.L_101:
        /*00d4*/ 	.byte	0x04, 0x1e
        /*00d6*/ 	.short	(.L_103 - .L_102)
.L_102:
        /*00d8*/ 	.word	0x00000000


	//----- nvinfo : EIATTR_CBANK_PARAM_SIZE
	.align		4
.L_103:
        /*00dc*/ 	.byte	0x03, 0x19
        /*00de*/ 	.short	0x0040


	//----- nvinfo : EIATTR_PARAM_CBANK
	.align		4
        /*00e0*/ 	.byte	0x04, 0x0a
        /*00e2*/ 	.short	(.L_105 - .L_104)
	.align		4
.L_104:
        /*00e4*/ 	.word	index@(.nv.constant0._ZN4vllm3awq31gemm_forward_4bit_cuda_m16nXk32ILi128EEEviiP6__halfPiS3_S4_iiiS3_)
        /*00e8*/ 	.short	0x0210
        /*00ea*/ 	.short	0x0040


	//----- nvinfo : EIATTR_SW_WAR
	.align		4
.L_105:
        /*00ec*/ 	.byte	0x04, 0x36
        /*00ee*/ 	.short	(.L_107 - .L_106)
.L_106:
        /*00f0*/ 	.word	0x00000008
.L_107:


//--------------------- .nv.info._ZN4vllm3awq18dequantize_weightsEPiP6__halfS1_S3_i --------------------------
	.section	.nv.info._ZN4vllm3awq18dequantize_weightsEPiP6__halfS1_S3_i,"",@"SHT_CUDA_INFO"
	.sectionflags	@""
	.align	4


	//----- nvinfo : EIATTR_CUDA_API_VERSION
	.align		4
        /*0000*/ 	.byte	0x04, 0x37
        /*0002*/ 	.short	(.L_109 - .L_108)
.L_108:
        /*0004*/ 	.word	0x00000082


	//----- nvinfo : EIATTR_KPARAM_INFO
	.align		4
.L_109:
        /*0008*/ 	.byte	0x04, 0x17
        /*000a*/ 	.short	(.L_111 - .L_110)
.L_110:
        /*000c*/ 	.word	0x00000000
        /*0010*/ 	.short	0x0004
        /*0012*/ 	.short	0x0020
        /*0014*/ 	.byte	0x00, 0xf0, 0x11, 0x00


	//----- nvinfo : EIATTR_KPARAM_INFO
	.align		4
.L_111:
        /*0018*/ 	.byte	0x04, 0x17
        /*001a*/ 	.short	(.L_113 - .L_112)
.L_112:
        /*001c*/ 	.word	0x00000000
        /*0020*/ 	.short	0x0003
        /*0022*/ 	.short	0x0018
        /*0024*/ 	.byte	0x00, 0xf0, 0x21, 0x00


	//----- nvinfo : EIATTR_KPARAM_INFO
	.align		4
.L_113:
        /*0028*/ 	.byte	0x04, 0x17
        /*002a*/ 	.short	(.L_115 - .L_114)
.L_114:
        /*002c*/ 	.word	0x00000000
        /*0030*/ 	.short	0x0002
        /*0032*/ 	.short	0x0010
        /*0034*/ 	.byte	0x00, 0xf0, 0x21, 0x00


	//----- nvinfo : EIATTR_KPARAM_INFO
	.align		4
.L_115:
        /*0038*/ 	.byte	0x04, 0x17
        /*003a*/ 	.short	(.L_117 - .L_116)
.L_116:
        /*003c*/ 	.word	0x00000000
        /*0040*/ 	.short	0x0001
        /*0042*/ 	.short	0x0008
        /*0044*/ 	.byte	0x00, 0xf0, 0x21, 0x00


	//----- nvinfo : EIATTR_KPARAM_INFO
	.align		4
.L_117:
        /*0048*/ 	.byte	0x04, 0x17
        /*004a*/ 	.short	(.L_119 - .L_118)
.L_118:
        /*004c*/ 	.word	0x00000000
        /*0050*/ 	.short	0x0000
        /*0052*/ 	.short	0x0000
        /*0054*/ 	.byte	0x00, 0xf0, 0x21, 0x00


	//----- nvinfo : EIATTR_SPARSE_MMA_MASK
	.align		4
.L_119:
        /*0058*/ 	.byte	0x03, 0x50
        /*005a*/ 	.short	0x0000


	//----- nvinfo : EIATTR_MAXREG_COUNT
	.align		4
        /*005c*/ 	.byte	0x03, 0x1b
        /*005e*/ 	.short	0x00ff


	//----- nvinfo : EIATTR_MERCURY_ISA_VERSION
	.align		4
        /*0060*/ 	.byte	0x03, 0x5f
        /*0062*/ 	.short	0x0101


	//----- nvinfo : EIATTR_EXIT_INSTR_OFFSETS
	.align		4
        /*0064*/ 	.byte	0x04, 0x1c
        /*0066*/ 	.short	(.L_121 - .L_120)


	//   ....[0]....
.L_120:
        /*0068*/ 	.word	0x000005f0


	//----- nvinfo : EIATTR_MAX_THREADS
	.align		4
.L_121:
        /*006c*/ 	.byte	0x04, 0x05
        /*006e*/ 	.short	(.L_123 - .L_122)
.L_122:
        /*0070*/ 	.word	0x00000040
        /*0074*/ 	.word	0x00000001
        /*0078*/ 	.word	0x00000001


	//----- nvinfo : EIATTR_CBANK_PARAM_SIZE
	.align		4
.L_123:
        /*007c*/ 	.byte	0x03, 0x19
        /*007e*/ 	.short	0x0024


	//----- nvinfo : EIATTR_PARAM_CBANK
	.align		4
        /*0080*/ 	.byte	0x04, 0x0a
        /*0082*/ 	.short	(.L_125 - .L_124)
	.align		4
.L_124:
        /*0084*/ 	.word	index@(.nv.constant0._ZN4vllm3awq18dequantize_weightsEPiP6__halfS1_S3_i)
        /*0088*/ 	.short	0x0210
        /*008a*/ 	.short	0x0024


	//----- nvinfo : EIATTR_SW_WAR
	.align		4
.L_125:
        /*008c*/ 	.byte	0x04, 0x36
        /*008e*/ 	.short	(.L_127 - .L_126)
.L_126:
        /*0090*/ 	.word	0x00000008
.L_127:


//--------------------- .nv.callgraph             --------------------------
	.section	.nv.callgraph,"",@"SHT_CUDA_CALLGRAPH"
	.align	4
	.sectionentsize	8
	.align		4
        /*0000*/ 	.word	0x00000000
	.align		4
        /*0004*/ 	.word	0xffffffff
	.align		4
        /*0008*/ 	.word	0x00000000
	.align		4
        /*000c*/ 	.word	0xfffffffe
	.align		4
        /*0010*/ 	.word	0x00000000
	.align		4
        /*0014*/ 	.word	0xfffffffd
	.align		4
        /*0018*/ 	.word	0x00000000
	.align		4
        /*001c*/ 	.word	0xfffffffc


//--------------------- .nv.constant4             --------------------------
	.section	.nv.constant4,"a",@progbits
	.align	8
	.align		8
.nv.constant4:
        /*0000*/ 	.dword	_ZN46_INTERNAL_2929255b_15_gemm_kernels_cu_085197fa4cuda3std3__45__cpo5beginE
	.align		8
        /*0008*/ 	.dword	_ZN46_INTERNAL_2929255b_15_gemm_kernels_cu_085197fa4cuda3std3__45__cpo3endE
	.align		8
        /*0010*/ 	.dword	_ZN46_INTERNAL_2929255b_15_gemm_kernels_cu_085197fa4cuda3std3__45__cpo6cbeginE
	.align		8
        /*0018*/ 	.dword	_ZN46_INTERNAL_2929255b_15_gemm_kernels_cu_085197fa4cuda3std3__45__cpo4cendE
	.align		8
        /*0020*/ 	.dword	_ZN46_INTERNAL_2929255b_15_gemm_kernels_cu_085197fa4cuda3std3__45__cpo6rbeginE
	.align		8
        /*0028*/ 	.dword	_ZN46_INTERNAL_2929255b_15_gemm_kernels_cu_085197fa4cuda3std3__45__cpo4rendE
	.align		8
        /*0030*/ 	.dword	_ZN46_INTERNAL_2929255b_15_gemm_kernels_cu_085197fa4cuda3std3__45__cpo7crbeginE
	.align		8
        /*0038*/ 	.dword	_ZN46_INTERNAL_2929255b_15_gemm_kernels_cu_085197fa4cuda3std3__45__cpo5crendE
	.align		8
        /*0040*/ 	.dword	_ZN46_INTERNAL_2929255b_15_gemm_kernels_cu_085197fa4cuda3std3__448_GLOBAL__N__2929255b_15_gemm_kernels_cu_085197fa6ignoreE
	.align		8
        /*0048*/ 	.dword	_ZN46_INTERNAL_2929255b_15_gemm_kernels_cu_085197fa4cuda3std3__419piecewise_constructE
	.align		8
        /*0050*/ 	.dword	_ZN46_INTERNAL_2929255b_15_gemm_kernels_cu_085197fa4cuda3std3__48in_placeE
	.align		8
        /*0058*/ 	.dword	_ZN46_INTERNAL_2929255b_15_gemm_kernels_cu_085197fa4cuda3std3__420unreachable_sentinelE
	.align		8
        /*0060*/ 	.dword	_ZN46_INTERNAL_2929255b_15_gemm_kernels_cu_085197fa4cuda3std6ranges3__45__cpo4swapE
	.align		8
        /*0068*/ 	.dword	_ZN46_INTERNAL_2929255b_15_gemm_kernels_cu_085197fa4cuda3std6ranges3__45__cpo9iter_moveE
	.align		8
        /*0070*/ 	.dword	_ZN46_INTERNAL_2929255b_15_gemm_kernels_cu_085197fa4cuda3std6ranges3__45__cpo5beginE
	.align		8
        /*0078*/ 	.dword	_ZN46_INTERNAL_2929255b_15_gemm_kernels_cu_085197fa4cuda3std6ranges3__45__cpo3endE
	.align		8
        /*0080*/ 	.dword	_ZN46_INTERNAL_2929255b_15_gemm_kernels_cu_085197fa4cuda3std6ranges3__45__cpo6cbeginE
	.align		8
        /*0088*/ 	.dword	_ZN46_INTERNAL_2929255b_15_gemm_kernels_cu_085197fa4cuda3std6ranges3__45__cpo4cendE
	.align		8
        /*0090*/ 	.dword	_ZN46_INTERNAL_2929255b_15_gemm_kernels_cu_085197fa4cuda3std6ranges3__45__cpo7advanceE
	.align		8
        /*0098*/ 	.dword	_ZN46_INTERNAL_2929255b_15_gemm_kernels_cu_085197fa4cuda3std6ranges3__45__cpo9iter_swapE
	.align		8
        /*00a0*/ 	.dword	_ZN46_INTERNAL_2929255b_15_gemm_kernels_cu_085197fa4cuda3std6ranges3__45__cpo4nextE
	.align		8
        /*00a8*/ 	.dword	_ZN46_INTERNAL_2929255b_15_gemm_kernels_cu_085197fa4cuda3std6ranges3__45__cpo4prevE
	.align		8
        /*00b0*/ 	.dword	_ZN46_INTERNAL_2929255b_15_gemm_kernels_cu_085197fa4cuda3std6ranges3__45__cpo4dataE
	.align		8
        /*00b8*/ 	.dword	_ZN46_INTERNAL_2929255b_15_gemm_kernels_cu_085197fa4cuda3std6ranges3__45__cpo5cdataE
	.align		8
        /*00c0*/ 	.dword	_ZN46_INTERNAL_2929255b_15_gemm_kernels_cu_085197fa4cuda3std6ranges3__45__cpo4sizeE
	.align		8
        /*00c8*/ 	.dword	_ZN46_INTERNAL_2929255b_15_gemm_kernels_cu_085197fa4cuda3std6ranges3__45__cpo5ssizeE
	.align		8
        /*00d0*/ 	.dword	_ZN46_INTERNAL_2929255b_15_gemm_kernels_cu_085197fa4cuda3std6ranges3__45__cpo8distanceE
	.align		8
        /*00d8*/ 	.dword	_ZN46_INTERNAL_2929255b_15_gemm_kernels_cu_085197fa6thrust23THRUST_300001_SM_900_NS6system6detail10sequential3seqE


//--------------------- .text._ZN4vllm3awq31gemm_forward_4bit_cuda_m16nXk32ILi64EEEviiP6__halfPiS3_S4_iiiS3_ --------------------------
	.section	.text._ZN4vllm3awq31gemm_forward_4bit_cuda_m16nXk32ILi64EEEviiP6__halfPiS3_S4_iiiS3_,"ax",@progbits
	.align	128
        .global         _ZN4vllm3awq31gemm_forward_4bit_cuda_m16nXk32ILi64EEEviiP6__halfPiS3_S4_iiiS3_
        .type           _ZN4vllm3awq31gemm_forward_4bit_cuda_m16nXk32ILi64EEEviiP6__halfPiS3_S4_iiiS3_,@function
        .size           _ZN4vllm3awq31gemm_forward_4bit_cuda_m16nXk32ILi64EEEviiP6__halfPiS3_S4_iiiS3_,(.L_x_9 - _ZN4vllm3awq31gemm_forward_4bit_cuda_m16nXk32ILi64EEEviiP6__halfPiS3_S4_iiiS3_)
        .other          _ZN4vllm3awq31gemm_forward_4bit_cuda_m16nXk32ILi64EEEviiP6__halfPiS3_S4_iiiS3_,@"STO_CUDA_ENTRY STV_DEFAULT"
_ZN4vllm3awq31gemm_forward_4bit_cuda_m16nXk32ILi64EEEviiP6__halfPiS3_S4_iiiS3_:
.text._ZN4vllm3awq31gemm_forward_4bit_cuda_m16nXk32ILi64EEEviiP6__halfPiS3_S4_iiiS3_:
[----:B------:R-:W-:Y:S01]  /*0000*/  LDC R1, c[0x0][0x28] ;  /* 0x00000a00ff017b82 */ /* 0x000fe20000000800 */
[----:B------:R-:W-:Y:S01]  /*0010*/  ULDC UR6, c[0x0][0x240] ;  /* 0x0000900000067ab9 */ /* 0x000fe20000000800 */
[----:B------:R-:W-:Y:S01]  /*0020*/  ULDC UR15, c[0x0][0x238] ;  /* 0x00008e00000f7ab9 */ /* 0x000fe20000000800 */
[----:B------:R-:W-:-:S05]  /*0030*/  UIADD3 UR4, UR6, 0x3f, URZ ;  /* 0x0000003f06047890 */ /* 0x000fca000fffe03f */
[----:B------:R-:W0:Y:S01]  /*0040*/  LDC R6, c[0x0][0x214] ;  /* 0x00008500ff067b82 */ /* 0x000e220000000800 */
[----:B------:R-:W-:Y:S01]  /*0050*/  UIADD3 UR7, UR15, 0xf, URZ ;  /* 0x0000000f0f077890 */ /* 0x000fe2000fffe03f */
[----:B------:R-:W1:Y:S01]  /*0060*/  S2R R11, SR_TID.X ;  /* 0x00000000000b7919 */ /* 0x000e620000002100 */
[----:B------:R-:W-:Y:S01]  /*0070*/  USHF.R.S32.HI UR5, URZ, 0x1f, UR4 ;  /* 0x0000001f3f057899 */ /* 0x000fe20008011404 */
[----:B------:R-:W-:Y:S01]  /*0080*/  CS2R R14, SRZ ;  /* 0x00000000000e7805 */ /* 0x000fe2000001ff00 */
[----:B------:R-:W-:Y:S01]  /*0090*/  USHF.R.S32.HI UR8, URZ, 0x1f, UR7 ;  /* 0x0000001f3f087899 */ /* 0x000fe20008011407 */
[----:B------:R-:W-:Y:S01]  /*00a0*/  CS2R R12, SRZ ;  /* 0x00000000000c7805 */ /* 0x000fe2000001ff00 */
[----:B------:R-:W-:Y:S01]  /*00b0*/  ULEA.HI UR5, UR5, UR4, URZ, 0x6 ;  /* 0x0000000405057291 */ /* 0x000fe2000f8f303f */
[----:B------:R-:W2:Y:S01]  /*00c0*/  S2UR UR10, SR_CTAID.X ;  /* 0x00000000000a79c3 */ /* 0x000ea20000002500 */
[----:B------:R-:W-:Y:S01]  /*00d0*/  ULEA.HI UR7, UR8, UR7, URZ, 0x4 ;  /* 0x0000000708077291 */ /* 0x000fe2000f8f203f */
[----:B------:R-:W-:Y:S01]  /*00e0*/  CS2R R38, SRZ ;  /* 0x0000000000267805 */ /* 0x000fe2000001ff00 */
[----:B------:R-:W-:Y:S01]  /*00f0*/  USHF.R.S32.HI UR8, URZ, 0x6, UR5 ;  /* 0x000000063f087899 */ /* 0x000fe20008011405 */
[----:B------:R-:W-:Y:S01]  /*0100*/  CS2R R36, SRZ ;  /* 0x0000000000247805 */ /* 0x000fe2000001ff00 */
[----:B------:R-:W-:Y:S01]  /*0110*/  USHF.R.S32.HI UR7, URZ, 0x4, UR7 ;  /* 0x000000043f077899 */ /* 0x000fe20008011407 */
[----:B------:R-:W-:Y:S01]  /*0120*/  CS2R R40, SRZ ;  /* 0x0000000000287805 */ /* 0x000fe2000001ff00 */
[----:B------:R-:W-:Y:S01]  /*0130*/  UMOV UR4, URZ ;  /* 0x0000003f00047c82 */ /* 0x000fe20008000000 */
[----:B------:R-:W-:Y:S01]  /*0140*/  CS2R R42, SRZ ;  /* 0x00000000002a7805 */ /* 0x000fe2000001ff00 */
[----:B------:R-:W-:-:S02]  /*0150*/  UIMAD UR9, UR8, UR7, URZ ;  /* 0x00000007080972a4 */ /* 0x000fc4000f8e023f */
[----:B------:R-:W-:Y:S01]  /*0160*/  IMAD.U32 R10, RZ, RZ, UR8 ;  /* 0x00000008ff0a7e24 */ /* 0x000fe2000f8e00ff */
[----:B------:R-:W-:Y:S02]  /*0170*/  CS2R R32, SRZ ;  /* 0x0000000000207805 */ /* 0x000fe4000001ff00 */
[----:B------:R-:W-:Y:S01]  /*0180*/  CS2R R34, SRZ ;  /* 0x0000000000227805 */ /* 0x000fe2000001ff00 */
[----:B------:R-:W-:Y:S02]  /*0190*/  UIADD3 UR7, URZ, -UR9, URZ ;  /* 0x800000093f077290 */ /* 0x000fe4000fffe03f */
[----:B------:R-:W-:Y:S01]  /*01a0*/  UISETP.NE.U32.AND UP2, UPT, UR9, URZ, UPT ;  /* 0x0000003f0900728c */ /* 0x000fe2000bf45070 */
[----:B0-----:R-:W-:Y:S01]  /*01b0*/  IABS R7, R6 ;  /* 0x0000000600077213 */ /* 0x001fe20000000000 */
[----:B------:R-:W0:Y:S08]  /*01c0*/  I2F.U32.RP R0, UR9 ;  /* 0x0000000900007d06 */ /* 0x000e300008209000 */
[----:B------:R-:W3:Y:S08]  /*01d0*/  I2F.RP R3, R7 ;  /* 0x0000000700037306 */ /* 0x000ef00000209400 */
[----:B0-----:R-:W0:Y:S08]  /*01e0*/  MUFU.RCP R0, R0 ;  /* 0x0000000000007308 */ /* 0x001e300000001000 */
[----:B---3--:R-:W3:Y:S01]  /*01f0*/  MUFU.RCP R3, R3 ;  /* 0x0000000300037308 */ /* 0x008ee20000001000 */
[----:B0-----:R-:W-:-:S02]  /*0200*/  VIADD R2, R0, 0xffffffe ;  /* 0x0ffffffe00027836 */ /* 0x001fc40000000000 */
[----:B------:R-:W0:Y:S05]  /*0210*/  LDC R0, c[0x0][0x23c] ;  /* 0x00008f00ff007b82 */ /* 0x000e2a0000000800 */
[----:B------:R-:W4:Y:S01]  /*0220*/  F2I.FTZ.U32.TRUNC.NTZ R2, R2 ;  /* 0x0000000200027305 */ /* 0x000f22000021f000 */
[----:B---3--:R-:W-:-:S07]  /*0230*/  VIADD R3, R3, 0xffffffe ;  /* 0x0ffffffe03037836 */ /* 0x008fce0000000000 */
[----:B------:R-:W3:Y:S01]  /*0240*/  F2I.FTZ.U32.TRUNC.NTZ R3, R3 ;  /* 0x0000000300037305 */ /* 0x000ee2000021f000 */
[----:B----4-:R-:W-:Y:S02]  /*0250*/  R2UR UR5, R2 ;  /* 0x00000000020572ca */ /* 0x010fe400000e0000 */
[-C--:B------:R-:W-:Y:S02]  /*0260*/  IABS R2, R10.reuse ;  /* 0x0000000a00027213 */ /* 0x080fe40000000000 */
[----:B------:R-:W-:Y:S02]  /*0270*/  IABS R10, R10 ;  /* 0x0000000a000a7213 */ /* 0x000fe40000000000 */
[----:B------:R-:W-:Y:S02]  /*0280*/  R2UR UR12, R2 ;  /* 0x00000000020c72ca */ /* 0x000fe400000e0000 */
[----:B0-----:R-:W-:Y:S01]  /*0290*/  SHF.R.S32.HI R5, RZ, 0x1f, R0 ;  /* 0x0000001fff057819 */ /* 0x001fe20000011400 */
[----:B---3--:R-:W-:-:S03]  /*02a0*/  IMAD.MOV R8, RZ, RZ, -R3 ;  /* 0x000000ffff087224 */ /* 0x008fc600078e0a03 */
[----:B------:R-:W-:Y:S01]  /*02b0*/  LEA.HI R5, R5, R0, RZ, 0x5 ;  /* 0x0000000005057211 */ /* 0x000fe200078f28ff */
[----:B------:R-:W-:Y:S01]  /*02c0*/  UIMAD UR7, UR7, UR5, URZ ;  /* 0x00000005070772a4 */ /* 0x000fe2000f8e023f */
[----:B------:R-:W-:Y:S02]  /*02d0*/  IMAD R9, R8, R7, RZ ;  /* 0x0000000708097224 */ /* 0x000fe400078e02ff */
[----:B------:R-:W-:Y:S01]  /*02e0*/  LEA.HI.SX32 R5, R5, R6, 0x1b ;  /* 0x0000000605057211 */ /* 0x000fe200078fdaff */
[----:B------:R-:W-:Y:S02]  /*02f0*/  UIMAD.WIDE.U32 UR4, UR5, UR7, UR4 ;  /* 0x00000007050472a5 */ /* 0x000fe4000f8e0004 */
[----:B------:R-:W0:Y:S02]  /*0300*/  I2F.RP R2, UR12 ;  /* 0x0000000c00027d06 */ /* 0x000e240008209400 */
[----:B--2---:R-:W-:Y:S01]  /*0310*/  UIMAD.WIDE.U32 UR4, UR5, UR10, URZ ;  /* 0x0000000a050472a5 */ /* 0x004fe2000f8e003f */
[----:B------:R-:W-:-:S05]  /*0320*/  VIADD R5, R5, 0xffffffff ;  /* 0xffffffff05057836 */ /* 0x000fca0000000000 */
[----:B------:R-:W-:Y:S01]  /*0330*/  IABS R8, R5 ;  /* 0x0000000500087213 */ /* 0x000fe20000000000 */
[----:B------:R-:W-:Y:S01]  /*0340*/  UMOV UR7, UR5 ;  /* 0x0000000500077c82 */ /* 0x000fe20008000000 */
[----:B------:R-:W-:Y:S01]  /*0350*/  LOP3.LUT R5, R5, R6, RZ, 0x3c, !PT ;  /* 0x0000000605057212 */ /* 0x000fe200078e3cff */
[----:B------:R-:W-:-:S03]  /*0360*/  UIADD3 UR4, -UR7, URZ, URZ ;  /* 0x0000003f07047290 */ /* 0x000fc6000fffe13f */
[----:B------:R-:W-:Y:S01]  /*0370*/  ISETP.GE.AND P2, PT, R5, RZ, PT ;  /* 0x000000ff0500720c */ /* 0x000fe20003f46270 */
[----:B------:R-:W-:Y:S01]  /*0380*/  UIMAD UR4, UR9, UR4, UR10 ;  /* 0x00000004090472a4 */ /* 0x000fe2000f8e020a */
[----:B0-----:R0:W2:Y:S03]  /*0390*/  MUFU.RCP R4, R2 ;  /* 0x0000000200047308 */ /* 0x0010a60000001000 */
[----:B------:R-:W-:Y:S01]  /*03a0*/  UISETP.GE.U32.AND UP0, UPT, UR4, UR9, UPT ;  /* 0x000000090400728c */ /* 0x000fe2000bf06070 */
[----:B0-----:R-:W-:-:S04]  /*03b0*/  IMAD.MOV.U32 R2, RZ, RZ, RZ ;  /* 0x000000ffff027224 */ /* 0x001fc800078e00ff */
[----:B------:R-:W-:-:S06]  /*03c0*/  IMAD.HI.U32 R3, R3, R9, R2 ;  /* 0x0000000903037227 */ /* 0x000fcc00078e0002 */
[----:B------:R-:W-:Y:S02]  /*03d0*/  @UP0 UIADD3 UR4, -UR9, UR4, URZ ;  /* 0x0000000409040290 */ /* 0x000fe4000fffe13f */
[----:B------:R-:W-:Y:S01]  /*03e0*/  @UP0 UIADD3 UR7, UR7, 0x1, URZ ;  /* 0x0000000107070890 */ /* 0x000fe2000fffe03f */
[----:B--2---:R-:W-:Y:S01]  /*03f0*/  VIADD R4, R4, 0xffffffe ;  /* 0x0ffffffe04047836 */ /* 0x004fe20000000000 */
[----:B------:R-:W-:Y:S01]  /*0400*/  UISETP.GE.U32.AND UP1, UPT, UR4, UR9, UPT ;  /* 0x000000090400728c */ /* 0x000fe2000bf26070 */
[----:B------:R-:W-:-:S04]  /*0410*/  IMAD.HI.U32 R3, R3, R8, RZ ;  /* 0x0000000803037227 */ /* 0x000fc800078e00ff */
[----:B------:R-:W-:Y:S01]  /*0420*/  IMAD.MOV R2, RZ, RZ, -R3 ;  /* 0x000000ffff027224 */ /* 0x000fe200078e0a03 */
[----:B------:R-:W0:Y:S03]  /*0430*/  F2I.FTZ.U32.TRUNC.NTZ R4, R4 ;  /* 0x0000000400047305 */ /* 0x000e26000021f000 */
[C---:B------:R-:W-:Y:S02]  /*0440*/  IMAD R2, R7.reuse, R2, R8 ;  /* 0x0000000207027224 */ /* 0x040fe400078e0208 */
[----:B------:R-:W-:Y:S02]  /*0450*/  @UP1 UIADD3 UR7, UR7, 0x1, URZ ;  /* 0x0000000107071890 */ /* 0x000fe4000fffe03f */
[----:B------:R-:W-:Y:S01]  /*0460*/  @!UP2 ULOP3.LUT UR7, URZ, UR9, URZ, 0x33, !UPT ;  /* 0x000000093f07a292 */ /* 0x000fe2000f8e333f */
[----:B------:R-:W-:-:S03]  /*0470*/  ISETP.GT.U32.AND P1, PT, R7, R2, PT ;  /* 0x000000020700720c */ /* 0x000fc60003f24070 */
[----:B------:R-:W-:-:S04]  /*0480*/  UIADD3 UR4, -UR7, URZ, URZ ;  /* 0x0000003f07047290 */ /* 0x000fc8000fffe13f */
[----:B------:R-:W-:Y:S01]  /*0490*/  UIMAD UR9, UR9, UR4, UR10 ;  /* 0x00000004090972a4 */ /* 0x000fe2000f8e020a */
[----:B0-----:R-:W-:Y:S02]  /*04a0*/  R2UR UR5, R4 ;  /* 0x00000000040572ca */ /* 0x001fe400000e0000 */
[----:B------:R-:W-:-:S03]  /*04b0*/  UMOV UR4, URZ ;  /* 0x0000003f00047c82 */ /* 0x000fc60008000000 */
[----:B------:R-:W-:Y:S02]  /*04c0*/  IMAD.U32 R8, RZ, RZ, UR9 ;  /* 0x00000009ff087e24 */ /* 0x000fe4000f8e00ff */
[----:B------:R-:W-:Y:S02]  /*04d0*/  @!P1 IMAD.IADD R2, R2, 0x1, -R7 ;  /* 0x0000000102029824 */ /* 0x000fe400078e0a07 */
[----:B------:R-:W-:Y:S01]  /*04e0*/  @!P1 VIADD R3, R3, 0x1 ;  /* 0x0000000103039836 */ /* 0x000fe20000000000 */
[----:B------:R-:W-:Y:S02]  /*04f0*/  IABS R8, R8 ;  /* 0x0000000800087213 */ /* 0x000fe40000000000 */
[----:B------:R-:W-:Y:S01]  /*0500*/  ISETP.GE.U32.AND P0, PT, R2, R7, PT ;  /* 0x000000070200720c */ /* 0x000fe20003f06070 */
[----:B------:R-:W-:Y:S01]  /*0510*/  UIADD3 UR10, URZ, -UR5, URZ ;  /* 0x800000053f0a7290 */ /* 0x000fe2000fffe03f */
[----:B------:R-:W-:Y:S01]  /*0520*/  ISETP.NE.AND P1, PT, R6, RZ, PT ;  /* 0x000000ff0600720c */ /* 0x000fe20003f25270 */
[----:B------:R-:W-:-:S02]  /*0530*/  IMAD.MOV.U32 R2, RZ, RZ, R8 ;  /* 0x000000ffff027224 */ /* 0x000fc400078e0008 */
[----:B------:R-:W-:-:S03]  /*0540*/  UIMAD UR10, UR10, UR12, URZ ;  /* 0x0000000c0a0a72a4 */ /* 0x000fc6000f8e023f */
[----:B------:R-:W-:Y:S01]  /*0550*/  R2UR UR11, R2 ;  /* 0x00000000020b72ca */ /* 0x000fe200000e0000 */
[----:B------:R-:W-:Y:S01]  /*0560*/  IMAD.MOV R2, RZ, RZ, -R10 ;  /* 0x000000ffff027224 */ /* 0x000fe200078e0a0a */
[----:B------:R-:W-:-:S03]  /*0570*/  UIMAD.WIDE.U32 UR4, UR5, UR10, UR4 ;  /* 0x0000000a050472a5 */ /* 0x000fc6000f8e0004 */
[----:B------:R-:W-:Y:S01]  /*0580*/  @P0 VIADD R3, R3, 0x1 ;  /* 0x0000000103030836 */ /* 0x000fe20000000000 */
[----:B------:R-:W-:-:S03]  /*0590*/  R2UR UR10, R2 ;  /* 0x00000000020a72ca */ /* 0x000fc600000e0000 */
[----:B------:R-:W-:Y:S01]  /*05a0*/  @!P2 IMAD.MOV R3, RZ, RZ, -R3 ;  /* 0x000000ffff03a224 */ /* 0x000fe200078e0a03 */
[----:B------:R-:W-:-:S03]  /*05b0*/  @!P1 LOP3.LUT R3, RZ, R6, RZ, 0x33, !PT ;  /* 0x00000006ff039212 */ /* 0x000fc600078e33ff */
[----:B------:R-:W-:Y:S02]  /*05c0*/  UIMAD.WIDE.U32 UR4, UR5, UR11, URZ ;  /* 0x0000000b050472a5 */ /* 0x000fe4000f8e003f */
[----:B------:R-:W-:-:S04]  /*05d0*/  VIADD R47, R3, 0xffffffff ;  /* 0xffffffff032f7836 */ /* 0x000fc80000000000 */
[----:B------:R-:W-:Y:S01]  /*05e0*/  UIMAD UR4, UR5, UR10, UR11 ;  /* 0x0000000a050472a4 */ /* 0x000fe2000f8e020b */
[----:B------:R-:W-:-:S03]  /*05f0*/  IMAD R2, R47, R6, UR7 ;  /* 0x000000072f027e24 */ /* 0x000fc6000f8e0206 */
[----:B------:R-:W-:Y:S01]  /*0600*/  UISETP.GT.U32.AND UP1, UPT, UR12, UR4, UPT ;  /* 0x000000040c00728c */ /* 0x000fe2000bf24070 */
[----:B------:R-:W-:Y:S01]  /*0610*/  IMAD.SHL.U32 R5, R2, 0x20, RZ ;  /* 0x0000002002057824 */ /* 0x000fe200078e00ff */
[----:B-1----:R-:W-:-:S04]  /*0620*/  SHF.R.S32.HI R2, RZ, 0x1f, R11 ;  /* 0x0000001fff027819 */ /* 0x002fc8000001140b */
[----:B------:R-:W-:-:S05]  /*0630*/  ISETP.GE.AND P0, PT, R5, R0, PT ;  /* 0x000000000500720c */ /* 0x000fca0003f06270 */
[----:B------:R-:W-:Y:S02]  /*0640*/  @!UP1 UIADD3 UR4, UR4, -UR12, URZ ;  /* 0x8000000c04049290 */ /* 0x000fe4000fffe03f */
[----:B------:R-:W-:Y:S02]  /*0650*/  @!UP1 UIADD3 UR5, UR5, 0x1, URZ ;  /* 0x0000000105059890 */ /* 0x000fe4000fffe03f */
[----:B------:R-:W-:Y:S02]  /*0660*/  UISETP.GE.U32.AND UP0, UPT, UR4, UR12, UPT ;  /* 0x0000000c0400728c */ /* 0x000fe4000bf06070 */
[----:B------:R-:W-:Y:S02]  /*0670*/  ULOP3.LUT UR4, UR9, UR8, URZ, 0x3c, !UPT ;  /* 0x0000000809047292 */ /* 0x000fe4000f8e3c3f */
[----:B------:R-:W-:Y:S01]  /*0680*/  @!P0 IMAD.MOV R47, RZ, RZ, R3 ;  /* 0x000000ffff2f8224 */ /* 0x000fe200078e0203 */
[----:B------:R-:W-:Y:S01]  /*0690*/  LEA.HI R3, R2, R11, RZ, 0x2 ;  /* 0x0000000b02037211 */ /* 0x000fe200078f10ff */
[----:B------:R-:W-:-:S02]  /*06a0*/  UISETP.GE.AND UP1, UPT, UR4, URZ, UPT ;  /* 0x0000003f0400728c */ /* 0x000fc4000bf26270 */
[----:B------:R-:W-:Y:S01]  /*06b0*/  USHF.R.S32.HI UR4, URZ, 0x1f, UR6 ;  /* 0x0000001f3f047899 */ /* 0x000fe20008011406 */
[----:B------:R-:W-:Y:S01]  /*06c0*/  ISETP.GE.AND P0, PT, R47, 0x1, PT ;  /* 0x000000012f00780c */ /* 0x000fe20003f06270 */
[----:B------:R-:W-:Y:S01]  /*06d0*/  ULDC.64 UR12, c[0x0][0x208] ;  /* 0x00008200000c7ab9 */ /* 0x000fe20000000a00 */
[----:B------:R-:W-:Y:S01]  /*06e0*/  @UP0 UIADD3 UR5, UR5, 0x1, URZ ;  /* 0x0000000105050890 */ /* 0x000fe2000fffe03f */
[----:B------:R-:W-:Y:S01]  /*06f0*/  LOP3.LUT R4, R3, 0xfffffffc, RZ, 0xc0, !PT ;  /* 0xfffffffc03047812 */ /* 0x000fe200078ec0ff */
[----:B------:R-:W-:Y:S02]  /*0700*/  UISETP.NE.AND UP0, UPT, UR8, URZ, UPT ;  /* 0x0000003f0800728c */ /* 0x000fe4000bf05270 */
[----:B------:R-:W-:Y:S02]  /*0710*/  ULEA.HI UR4, UR4, UR6, URZ, 0x3 ;  /* 0x0000000604047291 */ /* 0x000fe4000f8f183f */
[----:B------:R-:W-:Y:S01]  /*0720*/  @!UP1 UIADD3 UR5, -UR5, URZ, URZ ;  /* 0x0000003f05059290 */ /* 0x000fe2000fffe13f */
[----:B------:R-:W-:-:S06]  /*0730*/  IMAD.IADD R5, R11, 0x1, -R4 ;  /* 0x000000010b057824 */ /* 0x000fcc00078e0a04 */
[----:B------:R-:W-:-:S04]  /*0740*/  @!UP0 ULOP3.LUT UR5, URZ, UR8, URZ, 0x33, !UPT ;  /* 0x000000083f058292 */ /* 0x000fc8000f8e333f */
[----:B------:R-:W-:-:S04]  /*0750*/  UIADD3 UR10, -UR5, URZ, URZ ;  /* 0x0000003f050a7290 */ /* 0x000fc8000fffe13f */
[----:B------:R-:W-:Y:S02]  /*0760*/  UIMAD UR11, UR8, UR10, UR9 ;  /* 0x0000000a080b72a4 */ /* 0x000fe4000f8e0209 */
[----:B------:R-:W-:Y:S02]  /*0770*/  USHF.L.U32 UR10, UR5, 0x4, URZ ;  /* 0x00000004050a7899 */ /* 0x000fe4000800063f */
[----:B------:R-:W-:-:S04]  /*0780*/  USHF.L.U32 UR20, UR11, 0x6, URZ ;  /* 0x000000060b147899 */ /* 0x000fc8000800063f */
[----:B------:R-:W-:Y:S01]  /*0790*/  USHF.R.S32.HI UR21, URZ, 0x1f, UR20 ;  /* 0x0000001f3f157899 */ /* 0x000fe20008011414 */
[----:B------:R-:W-:Y:S11]  /*07a0*/  @!P0 BRA `(.L_x_0) ;  /* 0x0000001000288947 */ /* 0x000ff60003800000 */
[----:B------:R-:W0:Y:S01]  /*07b0*/  S2R R15, SR_TID.Y ;  /* 0x00000000000f7919 */ /* 0x000e220000002200 */
[----:B------:R-:W1:Y:S01]  /*07c0*/  S2UR UR6, SR_CgaCtaId ;  /* 0x00000000000679c3 */ /* 0x000e620000008800 */
[----:B------:R-:W-:Y:S01]  /*07d0*/  LOP3.LUT R4, R11, 0xf, RZ, 0xc0, !PT ;  /* 0x0000000f0b047812 */ /* 0x000fe200078ec0ff */
[----:B------:R-:W-:Y:S01]  /*07e0*/  USHF.R.S32.HI UR9, URZ, 0x3, UR4 ;  /* 0x000000033f097899 */ /* 0x000fe20008011404 */
[----:B------:R-:W-:Y:S01]  /*07f0*/  SHF.R.S32.HI R7, RZ, 0x4, R11 ;  /* 0x00000004ff077819 */ /* 0x000fe2000001140b */
[----:B------:R-:W-:Y:S01]  /*0800*/  IMAD.SHL.U32 R5, R5, 0x8, RZ ;  /* 0x0000000805057824 */ /* 0x000fe200078e00ff */
[----:B------:R-:W-:Y:S01]  /*0810*/  LEA.HI R2, R2, R11, RZ, 0x3 ;  /* 0x0000000b02027211 */ /* 0x000fe200078f18ff */
[----:B------:R-:W-:Y:S01]  /*0820*/  UMOV UR4, 0x400 ;  /* 0x0000040000047882 */ /* 0x000fe20000000000 */
[----:B------:R-:W-:Y:S01]  /*0830*/  SHF.R.S32.HI R3, RZ, 0x2, R3 ;  /* 0x00000002ff037819 */ /* 0x000fe20000011403 */
[----:B------:R-:W-:Y:S01]  /*0840*/  IMAD R16, R4, 0x5, R7 ;  /* 0x0000000504107824 */ /* 0x000fe200078e0207 */
[----:B------:R-:W2:Y:S01]  /*0850*/  S2UR UR8, SR_SWINHI ;  /* 0x00000000000879c3 */ /* 0x000ea20000002f00 */
[----:B------:R-:W-:Y:S01]  /*0860*/  SHF.R.U32.HI R7, RZ, 0x2, R11 ;  /* 0x00000002ff077819 */ /* 0x000fe2000001160b */
[----:B------:R-:W-:Y:S01]  /*0870*/  ULDC UR22, c[0x0][0x214] ;  /* 0x0000850000167ab9 */ /* 0x000fe20000000800 */
[----:B------:R-:W-:Y:S01]  /*0880*/  SHF.R.S32.HI R8, RZ, 0x3, R2 ;  /* 0x00000003ff087819 */ /* 0x000fe20000011402 */
[----:B------:R-:W-:Y:S01]  /*0890*/  ULDC.64 UR18, c[0x0][0x220] ;  /* 0x0000880000127ab9 */ /* 0x000fe20000000a00 */
[----:B------:R-:W-:-:S02]  /*08a0*/  LOP3.LUT R4, R2, 0xfffffff8, RZ, 0xc0, !PT ;  /* 0xfffffff802047812 */ /* 0x000fc400078ec0ff */
[----:B------:R-:W-:Y:S01]  /*08b0*/  LOP3.LUT R9, R7, 0x7ffffff, RZ, 0xc0, !PT ;  /* 0x07ffffff07097812 */ /* 0x000fe200078ec0ff */
[----:B------:R-:W-:Y:S02]  /*08c0*/  IMAD R7, R8, UR9, RZ ;  /* 0x0000000908077c24 */ /* 0x000fe4000f8e02ff */
[----:B------:R-:W-:-:S03]  /*08d0*/  IMAD.IADD R4, R11, 0x1, -R4 ;  /* 0x000000010b047824 */ /* 0x000fc600078e0a04 */
[----:B------:R-:W-:Y:S01]  /*08e0*/  SHF.R.S32.HI R17, RZ, 0x1f, R7 ;  /* 0x0000001fff117819 */ /* 0x000fe20000011407 */
[----:B-1----:R-:W-:Y:S02]  /*08f0*/  ULEA UR14, UR6, UR4, 0x18 ;  /* 0x00000004060e7291 */ /* 0x002fe4000f8ec03f */
[----:B------:R-:W-:-:S04]  /*0900*/  UIADD3 UR4, UR4, 0x500, URZ ;  /* 0x0000050004047890 */ /* 0x000fc8000fffe03f */
[----:B------:R-:W-:Y:S01]  /*0910*/  ULEA UR6, UR6, UR4, 0x18 ;  /* 0x0000000406067291 */ /* 0x000fe2000f8ec03f */
[C---:B0-----:R-:W-:Y:S01]  /*0920*/  LEA R2, R15.reuse, UR10, 0x3 ;  /* 0x0000000a0f027c11 */ /* 0x041fe2000f8e18ff */
[C---:B------:R-:W-:Y:S01]  /*0930*/  IMAD R6, R15.reuse, UR9, RZ ;  /* 0x000000090f067c24 */ /* 0x040fe2000f8e02ff */
[----:B------:R-:W-:Y:S01]  /*0940*/  UMOV UR16, UR14 ;  /* 0x0000000e00107c82 */ /* 0x000fe20008000000 */
[----:B--2---:R-:W-:Y:S01]  /*0950*/  UMOV UR17, UR8 ;  /* 0x0000000800117c82 */ /* 0x004fe20008000000 */
[----:B------:R-:W-:Y:S02]  /*0960*/  IMAD R46, R15, 0x8, R3 ;  /* 0x000000080f2e7824 */ /* 0x000fe400078e0203 */
[----:B------:R-:W-:Y:S01]  /*0970*/  IMAD.IADD R10, R2, 0x1, R9 ;  /* 0x00000001020a7824 */ /* 0x000fe200078e0209 */
[----:B------:R-:W-:Y:S01]  /*0980*/  UMOV UR4, UR6 ;  /* 0x0000000600047c82 */ /* 0x000fe20008000000 */
[----:B------:R-:W-:Y:S01]  /*0990*/  UMOV UR5, UR8 ;  /* 0x0000000800057c82 */ /* 0x000fe20008000000 */
[----:B------:R-:W-:-:S02]  /*09a0*/  IMAD.IADD R9, R3, 0x1, R2 ;  /* 0x0000000103097824 */ /* 0x000fc400078e0202 */
[----:B------:R-:W-:Y:S01]  /*09b0*/  IMAD.SHL.U32 R6, R6, 0x4, RZ ;  /* 0x0000000406067824 */ /* 0x000fe200078e00ff */
[----:B------:R-:W-:Y:S01]  /*09c0*/  ISETP.GE.U32.AND P0, PT, R10, UR15, PT ;  /* 0x0000000f0a007c0c */ /* 0x000fe2000bf06070 */
[----:B------:R-:W-:Y:S02]  /*09d0*/  IMAD R18, R9, R0, RZ ;  /* 0x0000000009127224 */ /* 0x000fe400078e02ff */
[----:B------:R-:W-:Y:S01]  /*09e0*/  IMAD.SHL.U32 R0, R11, 0x20, RZ ;  /* 0x000000200b007824 */ /* 0x000fe200078e00ff */
[----:B------:R-:W-:Y:S01]  /*09f0*/  IADD3 R44, P1, P2, R6, R7, R4 ;  /* 0x00000007062c7210 */ /* 0x000fe20007a3e004 */
[----:B------:R-:W-:Y:S01]  /*0a00*/  IMAD.SHL.U32 R9, R16, 0x8, RZ ;  /* 0x0000000810097824 */ /* 0x000fe200078e00ff */
[----:B------:R-:W-:Y:S01]  /*0a10*/  SHF.R.S32.HI R7, RZ, 0x1f, R6 ;  /* 0x0000001fff077819 */ /* 0x000fe20000011406 */
[C---:B------:R-:W-:Y:S01]  /*0a20*/  IMAD R45, R15.reuse, 0x4, R8 ;  /* 0x000000040f2d7824 */ /* 0x040fe200078e0208 */
[----:B------:R-:W-:Y:S01]  /*0a30*/  LOP3.LUT R2, R0, 0x1e0, RZ, 0xc0, !PT ;  /* 0x000001e000027812 */ /* 0x000fe200078ec0ff */
[----:B------:R-:W-:Y:S01]  /*0a40*/  IMAD.SHL.U32 R0, R15, 0x20, RZ ;  /* 0x000000200f007824 */ /* 0x000fe200078e00ff */
[----:B------:R-:W-:Y:S01]  /*0a50*/  SHF.R.S32.HI R6, RZ, 0x1f, R4 ;  /* 0x0000001fff067819 */ /* 0x000fe20000011404 */
[----:B------:R-:W-:Y:S01]  /*0a60*/  IMAD.U32 R58, RZ, RZ, UR16 ;  /* 0x00000010ff3a7e24 */ /* 0x000fe2000f8e00ff */
[----:B------:R-:W-:Y:S01]  /*0a70*/  SHF.R.S32.HI R20, RZ, 0x1f, R18 ;  /* 0x0000001fff147819 */ /* 0x000fe20000011412 */
[----:B------:R-:W-:Y:S01]  /*0a80*/  IMAD.U32 R59, RZ, RZ, UR17 ;  /* 0x00000011ff3b7e24 */ /* 0x000fe2000f8e00ff */
[----:B------:R-:W-:Y:S01]  /*0a90*/  IADD3.X R7, R7, R17, R6, P1, P2 ;  /* 0x0000001107077210 */ /* 0x000fe20000fe4406 */
[----:B------:R-:W-:Y:S01]  /*0aa0*/  IMAD.IADD R3, R9, 0x1, R2 ;  /* 0x0000000109037824 */ /* 0x000fe200078e0202 */
[----:B------:R-:W-:Y:S01]  /*0ab0*/  IADD3 R2, P5, R5, R18, RZ ;  /* 0x0000001205027210 */ /* 0x000fe20007fbe0ff */
[C---:B------:R-:W-:Y:S01]  /*0ac0*/  VIADD R8, R0.reuse, 0x10 ;  /* 0x0000001000087836 */ /* 0x040fe20000000000 */
[----:B------:R-:W-:Y:S01]  /*0ad0*/  ULDC.64 UR16, c[0x0][0x228] ;  /* 0x00008a0000107ab9 */ /* 0x000fe20000000a00 */
[C---:B------:R-:W-:Y:S01]  /*0ae0*/  VIADD R10, R0.reuse, 0x480 ;  /* 0x00000480000a7836 */ /* 0x040fe20000000000 */
[C---:B------:R-:W-:Y:S01]  /*0af0*/  IADD3 R19, P1, R0.reuse, R3, RZ ;  /* 0x0000000300137210 */ /* 0x040fe20007f3e0ff */
[----:B------:R-:W-:Y:S01]  /*0b00*/  VIADD R16, R0, 0x490 ;  /* 0x0000049000107836 */ /* 0x000fe20000000000 */
[----:B------:R-:W-:Y:S01]  /*0b10*/  IADD3 R17, P2, R3, R8, RZ ;  /* 0x0000000803117210 */ /* 0x000fe20007f5e0ff */
[----:B------:R-:W-:Y:S01]  /*0b20*/  IMAD.WIDE R58, R9, 0x2, R58 ;  /* 0x00000002093a7825 */ /* 0x000fe200078e023a */
[----:B------:R-:W-:-:S02]  /*0b30*/  SHF.R.S32.HI R9, RZ, 0x1f, R3 ;  /* 0x0000001fff097819 */ /* 0x000fc40000011403 */
[C---:B------:R-:W-:Y:S01]  /*0b40*/  IADD3 R15, P3, R3.reuse, R10, RZ ;  /* 0x0000000a030f7210 */ /* 0x040fe20007f7e0ff */
[----:B------:R-:W-:Y:S01]  /*0b50*/  IMAD R46, R46, 0x28, R5 ;  /* 0x000000282e2e7824 */ /* 0x000fe200078e0205 */
[----:B------:R-:W-:Y:S02]  /*0b60*/  IADD3 R11, P4, R3, R16, RZ ;  /* 0x00000010030b7210 */ /* 0x000fe40007f9e0ff */
[-C--:B------:R-:W-:Y:S02]  /*0b70*/  LEA.HI.X.SX32 R8, R8, R9.reuse, 0x1, P2 ;  /* 0x0000000908087211 */ /* 0x080fe400010f0eff */
[-C--:B------:R-:W-:Y:S02]  /*0b80*/  LEA.HI.X.SX32 R10, R10, R9.reuse, 0x1, P3 ;  /* 0x000000090a0a7211 */ /* 0x080fe400018f0eff */
[-C--:B------:R-:W-:Y:S02]  /*0b90*/  LEA.HI.X.SX32 R0, R0, R9.reuse, 0x1, P1 ;  /* 0x0000000900007211 */ /* 0x080fe400008f0eff */
[----:B------:R-:W-:-:S02]  /*0ba0*/  LEA.HI.X.SX32 R16, R16, R9, 0x1, P4 ;  /* 0x0000000910107211 */ /* 0x000fc400020f0eff */
[----:B------:R-:W-:Y:S02]  /*0bb0*/  LEA R56, P1, R19, UR4, 0x1 ;  /* 0x0000000413387c11 */ /* 0x000fe4000f8208ff */
[----:B------:R-:W-:Y:S02]  /*0bc0*/  LEA R54, P2, R17, UR4, 0x1 ;  /* 0x0000000411367c11 */ /* 0x000fe4000f8408ff */
[----:B------:R-:W-:Y:S02]  /*0bd0*/  LEA R50, P3, R15, UR4, 0x1 ;  /* 0x000000040f327c11 */ /* 0x000fe4000f8608ff */
[----:B------:R-:W-:Y:S01]  /*0be0*/  LEA R48, P4, R11, UR4, 0x1 ;  /* 0x000000040b307c11 */ /* 0x000fe2000f8808ff */
[----:B------:R-:W-:Y:S01]  /*0bf0*/  UMOV UR4, URZ ;  /* 0x0000003f00047c82 */ /* 0x000fe20008000000 */
[----:B------:R-:W-:Y:S01]  /*0c00*/  LEA.HI.X R57, R19, UR5, R0, 0x1, P1 ;  /* 0x0000000513397c11 */ /* 0x000fe200088f0c00 */
[----:B------:R-:W-:Y:S01]  /*0c10*/  IMAD.SHL.U32 R0, R4, 0x8, RZ ;  /* 0x0000000804007824 */ /* 0x000fe200078e00ff */
[----:B------:R-:W-:-:S02]  /*0c20*/  LEA.HI.X R55, R17, UR5, R8, 0x1, P2 ;  /* 0x0000000511377c11 */ /* 0x000fc400090f0c08 */
[----:B------:R-:W-:Y:S01]  /*0c30*/  LEA.HI.X R51, R15, UR5, R10, 0x1, P3 ;  /* 0x000000050f337c11 */ /* 0x000fe200098f0c0a */
[----:B------:R-:W-:Y:S01]  /*0c40*/  IMAD R45, R45, 0x48, R0 ;  /* 0x000000482d2d7824 */ /* 0x000fe200078e0200 */
[----:B------:R-:W-:Y:S01]  /*0c50*/  LEA.HI.X R49, R11, UR5, R16, 0x1, P4 ;  /* 0x000000050b317c11 */ /* 0x000fe2000a0f0c10 */
[----:B------:R-:W-:Y:S01]  /*0c60*/  USHF.L.U32 UR5, UR11, 0x3, URZ ;  /* 0x000000030b057899 */ /* 0x000fe2000800063f */
[----:B------:R-:W-:Y:S01]  /*0c70*/  LEA.HI.X.SX32 R3, R5, R20, 0x1, P5 ;  /* 0x0000001405037211 */ /* 0x000fe200028f0eff */
[----:B------:R-:W-:Y:S01]  /*0c80*/  IMAD.MOV.U32 R15, RZ, RZ, RZ ;  /* 0x000000ffff0f7224 */ /* 0x000fe200078e00ff */
[----:B------:R-:W-:Y:S01]  /*0c90*/  IADD3 RZ, P2, R58, 0x20, RZ ;  /* 0x000000203aff7810 */ /* 0x000fe20007f5e0ff */
[----:B------:R-:W-:Y:S01]  /*0ca0*/  USHF.R.S32.HI UR8, URZ, 0x1f, UR5 ;  /* 0x0000001f3f087899 */ /* 0x000fe20008011405 */
[----:B------:R-:W-:Y:S01]  /*0cb0*/  IADD3 R5, P3, R0, UR20, RZ ;  /* 0x0000001400057c10 */ /* 0x000fe2000ff7e0ff */
[----:B------:R-:W-:Y:S01]  /*0cc0*/  ULDC UR11, c[0x0][0x240] ;  /* 0x00009000000b7ab9 */ /* 0x000fe20000000800 */
[----:B------:R-:W-:Y:S01]  /*0cd0*/  IADD3 R4, P4, R4, UR5, RZ ;  /* 0x0000000504047c10 */ /* 0x000fe2000ff9e0ff */
[----:B------:R-:W-:Y:S01]  /*0ce0*/  IMAD.X R53, RZ, RZ, R59, P2 ;  /* 0x000000ffff357224 */ /* 0x000fe200010e063b */
[----:B------:R-:W-:-:S02]  /*0cf0*/  IADD3 R44, P1, R44, UR5, RZ ;  /* 0x000000052c2c7c10 */ /* 0x000fc4000ff3e0ff */
[----:B------:R-:W-:Y:S02]  /*0d00*/  IADD3.X R6, R6, UR8, RZ, P4, !PT ;  /* 0x0000000806067c10 */ /* 0x000fe4000a7fe4ff */
[----:B------:R-:W-:Y:S02]  /*0d10*/  LEA R45, R45, UR6, 0x1 ;  /* 0x000000062d2d7c11 */ /* 0x000fe4000f8e08ff */
[----:B------:R-:W-:Y:S02]  /*0d20*/  IADD3.X R7, R7, UR8, RZ, P1, !PT ;  /* 0x0000000807077c10 */ /* 0x000fe40008ffe4ff */
[----:B------:R-:W-:Y:S02]  /*0d30*/  LEA.HI.X.SX32 R0, R0, UR21, 0x1, P3 ;  /* 0x0000001500007c11 */ /* 0x000fe400098f0eff */
[----:B------:R-:W-:Y:S01]  /*0d40*/  LEA R46, R46, UR14, 0x1 ;  /* 0x0000000e2e2e7c11 */ /* 0x000fe2000f8e08ff */
[----:B------:R-:W-:-:S06]  /*0d50*/  ULDC.64 UR14, c[0x0][0x230] ;  /* 0x00008c00000e7ab9 */ /* 0x000fcc0000000a00 */
.L_x_1:
[----:B------:R-:W0:Y:S01]  /*0d60*/  LDC R21, c[0x0][0x210] ;  /* 0x00008400ff157b82 */ /* 0x000e220000000800 */
[----:B------:R-:W-:-:S07]  /*0d70*/  UIMAD UR5, UR4, UR22, UR7 ;  /* 0x00000016040572a4 */ /* 0x000fce000f8e0207 */
[----:B------:R-:W-:Y:S01]  /*0d80*/  BAR.SYNC.DEFER_BLOCKING 0x0 ;  /* 0x0000000000007b1d */ /* 0x000fe20000010000 */
[----:B------:R-:W-:-:S04]  /*0d90*/  USHF.L.U32 UR5, UR5, 0x5, URZ ;  /* 0x0000000505057899 */ /* 0x000fc8000800063f */
[----:B------:R-:W-:Y:S02]  /*0da0*/  UIMAD UR6, UR5, UR9, URZ ;  /* 0x00000009050672a4 */ /* 0x000fe4000f8e023f */
[----:B------:R-:W-:Y:S01]  /*0db0*/  IMAD.U32 R20, RZ, RZ, UR5 ;  /* 0x00000005ff147e24 */ /* 0x000fe2000f8e00ff */
[----:B0-----:R-:W-:-:S04]  /*0dc0*/  IABS R11, R21 ;  /* 0x00000015000b7213 */ /* 0x001fc80000000000 */
[----:B------:R-:W0:Y:S08]  /*0dd0*/  I2F.RP R10, R11 ;  /* 0x0000000b000a7306 */ /* 0x000e300000209400 */
[----:B0-----:R-:W0:Y:S02]  /*0de0*/  MUFU.RCP R10, R10 ;  /* 0x0000000a000a7308 */ /* 0x001e240000001000 */
[----:B0-----:R-:W-:Y:S01]  /*0df0*/  VIADD R8, R10, 0xffffffe ;  /* 0x0ffffffe0a087836 */ /* 0x001fe20000000000 */
[----:B------:R-:W-:-:S05]  /*0e00*/  IABS R10, UR5 ;  /* 0x00000005000a7c13 */ /* 0x000fca0008000000 */
[----:B------:R0:W1:Y:S02]  /*0e10*/  F2I.FTZ.U32.TRUNC.NTZ R9, R8 ;  /* 0x0000000800097305 */ /* 0x000064000021f000 */
[----:B0-----:R-:W-:Y:S02]  /*0e20*/  IMAD.MOV.U32 R8, RZ, RZ, RZ ;  /* 0x000000ffff087224 */ /* 0x001fe400078e00ff */
[----:B-1----:R-:W-:-:S04]  /*0e30*/  IMAD.MOV R16, RZ, RZ, -R9 ;  /* 0x000000ffff107224 */ /* 0x002fc800078e0a09 */
[----:B------:R-:W-:Y:S02]  /*0e40*/  IMAD R17, R16, R11, RZ ;  /* 0x0000000b10117224 */ /* 0x000fe400078e02ff */
[----:B------:R-:W-:Y:S02]  /*0e50*/  IMAD.U32 R16, RZ, RZ, UR6 ;  /* 0x00000006ff107e24 */ /* 0x000fe4000f8e00ff */
[----:B------:R-:W-:-:S06]  /*0e60*/  IMAD.HI.U32 R9, R9, R17, R8 ;  /* 0x0000001109097227 */ /* 0x000fcc00078e0008 */
[----:B------:R-:W-:-:S04]  /*0e70*/  IMAD.HI.U32 R19, R9, R10, RZ ;  /* 0x0000000a09137227 */ /* 0x000fc800078e00ff */
[----:B------:R-:W-:-:S04]  /*0e80*/  IMAD.MOV R8, RZ, RZ, -R19 ;  /* 0x000000ffff087224 */ /* 0x000fc800078e0a13 */
[----:B------:R-:W-:Y:S01]  /*0e90*/  IMAD R8, R11, R8, R10 ;  /* 0x000000080b087224 */ /* 0x000fe200078e020a */
[----:B------:R-:W-:-:S04]  /*0ea0*/  LOP3.LUT R10, R21, UR5, RZ, 0x3c, !PT ;  /* 0x00000005150a7c12 */ /* 0x000fc8000f8e3cff */
[----:B------:R-:W-:Y:S02]  /*0eb0*/  ISETP.GT.U32.AND P2, PT, R11, R8, PT ;  /* 0x000000080b00720c */ /* 0x000fe40003f44070 */
[----:B------:R-:W-:-:S11]  /*0ec0*/  ISETP.GE.AND P3, PT, R10, RZ, PT ;  /* 0x000000ff0a00720c */ /* 0x000fd60003f66270 */
[----:B------:R-:W-:Y:S02]  /*0ed0*/  @!P2 IMAD.IADD R8, R8, 0x1, -R11 ;  /* 0x000000010808a824 */ /* 0x000fe400078e0a0b */
[----:B------:R-:W-:Y:S01]  /*0ee0*/  @!P2 VIADD R19, R19, 0x1 ;  /* 0x000000011313a836 */ /* 0x000fe20000000000 */
[----:B------:R-:W-:Y:S02]  /*0ef0*/  ISETP.NE.AND P2, PT, R21, RZ, PT ;  /* 0x000000ff1500720c */ /* 0x000fe40003f45270 */
[----:B------:R-:W-:Y:S02]  /*0f00*/  ISETP.GE.U32.AND P1, PT, R8, R11, PT ;  /* 0x0000000b0800720c */ /* 0x000fe40003f26070 */
[----:B------:R-:W0:Y:S11]  /*0f10*/  @!P0 LDC.64 R8, c[0x0][0x218] ;  /* 0x00008600ff088b82 */ /* 0x000e360000000a00 */
[----:B------:R-:W-:Y:S01]  /*0f20*/  @P1 VIADD R19, R19, 0x1 ;  /* 0x0000000113131836 */ /* 0x000fe20000000000 */
[----:B------:R-:W-:-:S03]  /*0f30*/  @!P0 IADD3 R18, P1, R2, UR5, RZ ;  /* 0x0000000502128c10 */ /* 0x000fc6000ff3e0ff */
[----:B------:R-:W-:Y:S01]  /*0f40*/  @!P3 IMAD.MOV R19, RZ, RZ, -R19 ;  /* 0x000000ffff13b224 */ /* 0x000fe200078e0a13 */
[----:B------:R-:W-:Y:S02]  /*0f50*/  @!P2 LOP3.LUT R19, RZ, R21, RZ, 0x33, !PT ;  /* 0x00000015ff13a212 */ /* 0x000fe400078e33ff */
[----:B------:R-:W-:Y:S02]  /*0f60*/  @!P0 LEA.HI.X.SX32 R20, R20, R3, 0x1, P1 ;  /* 0x0000000314148211 */ /* 0x000fe400008f0eff */
[----:B------:R-:W-:Y:S01]  /*0f70*/  IADD3 R10, P2, R44, UR6, RZ ;  /* 0x000000062c0a7c10 */ /* 0x000fe2000ff5e0ff */
[----:B------:R-:W-:Y:S01]  /*0f80*/  IMAD R11, R19, UR9, RZ ;  /* 0x00000009130b7c24 */ /* 0x000fe2000f8e02ff */
[----:B0-----:R-:W-:Y:S02]  /*0f90*/  @!P0 LEA R8, P1, R18, R8, 0x1 ;  /* 0x0000000812088211 */ /* 0x001fe400078208ff */
[----:B------:R-:W-:Y:S02]  /*0fa0*/  LEA.HI.X.SX32 R17, R16, R7, 0x1, P2 ;  /* 0x0000000710117211 */ /* 0x000fe400010f0eff */
[----:B------:R-:W-:-:S02]  /*0fb0*/  @!P0 LEA.HI.X R9, R18, R9, R20, 0x1, P1 ;  /* 0x0000000912098211 */ /* 0x000fc400008f0c14 */
[C---:B------:R-:W-:Y:S02]  /*0fc0*/  IADD3 R20, P1, R11.reuse, R4, RZ ;  /* 0x000000040b147210 */ /* 0x040fe40007f3e0ff */
[C---:B------:R-:W-:Y:S02]  /*0fd0*/  LEA R16, P2, R10.reuse, UR18, 0x2 ;  /* 0x000000120a107c11 */ /* 0x040fe4000f8410ff */
[----:B------:R-:W-:Y:S02]  /*0fe0*/  LEA.HI.X.SX32 R21, R11, R6, 0x1, P1 ;  /* 0x000000060b157211 */ /* 0x000fe400008f0eff */
[----:B------:R-:W-:Y:S02]  /*0ff0*/  LEA.HI.X R17, R10, UR19, R17, 0x2, P2 ;  /* 0x000000130a117c11 */ /* 0x000fe400090f1411 */
[C---:B------:R-:W-:Y:S01]  /*1000*/  LEA R24, P1, R20.reuse, UR14, 0x2 ;  /* 0x0000000e14187c11 */ /* 0x040fe2000f8210ff */
[----:B------:R-:W-:Y:S01]  /*1010*/  UMOV UR6, UR11 ;  /* 0x0000000b00067c82 */ /* 0x000fe20008000000 */
[----:B------:R-:W-:Y:S01]  /*1020*/  USHF.L.U32 UR5, UR9, 0x3, URZ ;  /* 0x0000000309057899 */ /* 0x000fe2000800063f */
[----:B------:R0:W2:Y:S01]  /*1030*/  LDG.E.CONSTANT R18, desc[UR12][R16.64] ;  /* 0x0000000c10127981 */ /* 0x0000a2000c1e9900 */
[----:B------:R-:W-:Y:S01]  /*1040*/  LEA.HI.X R25, R20, UR15, R21, 0x2, P1 ;  /* 0x0000000f14197c11 */ /* 0x000fe200088f1415 */
[----:B------:R-:W-:-:S02]  /*1050*/  IMAD R20, R19, UR6, RZ ;  /* 0x0000000613147c24 */ /* 0x000fc4000f8e02ff */
[----:B------:R-:W3:Y:S03]  /*1060*/  @!P0 LDG.E.128.CONSTANT R8, desc[UR12][R8.64] ;  /* 0x0000000c08088981 */ /* 0x000ee6000c1e9d00 */
[C---:B------:R-:W-:Y:S01]  /*1070*/  IADD3 R21, P1, R20.reuse, R5, RZ ;  /* 0x0000000514157210 */ /* 0x040fe20007f3e0ff */
[----:B------:R1:W4:Y:S01]  /*1080*/  LDG.E.CONSTANT R19, desc[UR12][R24.64] ;  /* 0x0000000c18137981 */ /* 0x000322000c1e9900 */
[----:B------:R-:W-:Y:S02]  /*1090*/  IMAD.U32 R27, RZ, RZ, UR5 ;  /* 0x00000005ff1b7e24 */ /* 0x000fe4000f8e00ff */
[----:B------:R-:W-:Y:S02]  /*10a0*/  LEA.HI.X.SX32 R22, R20, R0, 0x1, P1 ;  /* 0x0000000014167211 */ /* 0x000fe400008f0eff */
[----:B------:R-:W-:Y:S01]  /*10b0*/  LEA R20, P1, R21, UR16, 0x1 ;  /* 0x0000001015147c11 */ /* 0x000fe2000f8208ff */
[----:B0-----:R-:W-:-:S03]  /*10c0*/  IMAD.WIDE R16, R27, 0x4, R16 ;  /* 0x000000041b107825 */ /* 0x001fc600078e0210 */
[----:B------:R-:W-:Y:S02]  /*10d0*/  LEA.HI.X R21, R21, UR17, R22, 0x1, P1 ;  /* 0x0000001115157c11 */ /* 0x000fe400088f0c16 */
[----:B------:R0:W5:Y:S01]  /*10e0*/  LDG.E.CONSTANT R60, desc[UR12][R16.64] ;  /* 0x0000000c103c7981 */ /* 0x000162000c1e9900 */
[----:B-1----:R-:W-:-:S03]  /*10f0*/  IMAD.U32 R25, RZ, RZ, UR5 ;  /* 0x00000005ff197e24 */ /* 0x002fc6000f8e00ff */
[----:B------:R-:W5:Y:S01]  /*1100*/  LDG.E.128.CONSTANT R20, desc[UR12][R20.64] ;  /* 0x0000000c14147981 */ /* 0x000f62000c1e9d00 */
[----:B0-----:R-:W-:-:S05]  /*1110*/  IMAD.WIDE R16, R27, 0x4, R16 ;  /* 0x000000041b107825 */ /* 0x001fca00078e0210 */
[----:B------:R0:W5:Y:S02]  /*1120*/  LDG.E.CONSTANT R24, desc[UR12][R16.64] ;  /* 0x0000000c10187981 */ /* 0x000164000c1e9900 */
[----:B0-----:R-:W-:-:S06]  /*1130*/  IMAD.WIDE R16, R25, 0x4, R16 ;  /* 0x0000000419107825 */ /* 0x001fcc00078e0210 */
[----:B------:R0:W5:Y:S01]  /*1140*/  LDG.E.CONSTANT R17, desc[UR12][R16.64] ;  /* 0x0000000c10117981 */ /* 0x000162000c1e9900 */
[----:B------:R-:W-:Y:S02]  /*1150*/  IMAD.MOV.U32 R61, RZ, RZ, 0x2c00 ;  /* 0x00002c00ff3d7424 */ /* 0x000fe400078e00ff */
[----:B0-----:R-:W-:Y:S01]  /*1160*/  IMAD.MOV.U32 R16, RZ, RZ, 0x64006400 ;  /* 0x64006400ff107424 */ /* 0x001fe200078e00ff */
[----:B------:R-:W-:Y:S01]  /*1170*/  @P0 STS.128 [R46], RZ ;  /* 0x000000ff2e000388 */ /* 0x000fe20000000c00 */
[----:B------:R-:W-:-:S06]  /*1180*/  UIADD3 UR4, UR4, 0x1, URZ ;  /* 0x0000000104047890 */ /* 0x000fcc000fffe03f */
[----:B------:R-:W-:Y:S02]  /*1190*/  ISETP.LE.AND P1, PT, R47, UR4, PT ;  /* 0x000000042f007c0c */ /* 0x000fe4000bf23270 */
[----:B--2---:R-:W-:Y:S02]  /*11a0*/  SHF.R.U32.HI R25, RZ, 0x8, R18 ;  /* 0x00000008ff197819 */ /* 0x004fe40000011612 */
[C-C-:B------:R-:W-:Y:S02]  /*11b0*/  LOP3.LUT R26, R18.reuse, 0xf000f, R16.reuse, 0xea, !PT ;  /* 0x000f000f121a7812 */ /* 0x140fe400078eea10 */
[--C-:B------:R-:W-:Y:S02]  /*11c0*/  LOP3.LUT R18, R18, 0xf000f0, R16.reuse, 0xea, !PT ;  /* 0x00f000f012127812 */ /* 0x100fe400078eea10 */
[----:B------:R-:W-:Y:S02]  /*11d0*/  LOP3.LUT R27, R25, 0xf000f, R16, 0xea, !PT ;  /* 0x000f000f191b7812 */ /* 0x000fe400078eea10 */
[----:B----4-:R-:W-:-:S02]  /*11e0*/  SHF.R.U32.HI R29, RZ, 0x8, R19 ;  /* 0x00000008ff1d7819 */ /* 0x010fc40000011613 */
[--C-:B------:R-:W-:Y:S01]  /*11f0*/  LOP3.LUT R30, R25, 0xf000f0, R16.reuse, 0xea, !PT ;  /* 0x00f000f0191e7812 */ /* 0x100fe200078eea10 */
[-C--:B------:R-:W-:Y:S01]  /*1200*/  HFMA2 R25, R18, R61.reuse.H0_H0, -64, -64 ;  /* 0xd400d40012197431 */ /* 0x080fe2000004003d */
[----:B---3--:R0:W-:Y:S01]  /*1210*/  @!P0 STS.128 [R46], R8 ;  /* 0x000000082e008388 */ /* 0x0081e20000000c00 */
[C-C-:B------:R-:W-:Y:S02]  /*1220*/  LOP3.LUT R18, R19.reuse, 0xf000f, R16.reuse, 0xea, !PT ;  /* 0x000f000f13127812 */ /* 0x140fe400078eea10 */
[--C-:B------:R-:W-:Y:S01]  /*1230*/  LOP3.LUT R28, R19, 0xf000f0, R16.reuse, 0xea, !PT ;  /* 0x00f000f0131c7812 */ /* 0x100fe200078eea10 */
[----:B------:R-:W-:Y:S02]  /*1240*/  HADD2 R26, R26, -1024, -1024 ;  /* 0xe400e4001a1a7430 */ /* 0x000fe40000000000 */
[----:B------:R-:W-:Y:S02]  /*1250*/  HADD2 R27, R27, -1024, -1024 ;  /* 0xe400e4001b1b7430 */ /* 0x000fe40000000000 */
[----:B------:R-:W-:Y:S01]  /*1260*/  HFMA2 R28, R28, R61.H0_H0, -64, -64 ;  /* 0xd400d4001c1c7431 */ /* 0x000fe2000004003d */
[----:B0-----:R-:W-:-:S02]  /*1270*/  LOP3.LUT R9, R29, 0xf000f, R16, 0xea, !PT ;  /* 0x000f000f1d097812 */ /* 0x001fc400078eea10 */
[----:B------:R-:W-:Y:S01]  /*1280*/  LOP3.LUT R10, R29, 0xf000f0, R16, 0xea, !PT ;  /* 0x00f000f01d0a7812 */ /* 0x000fe200078eea10 */
[----:B------:R-:W-:Y:S02]  /*1290*/  HADD2 R29, R18, -1024, -1024 ;  /* 0xe400e400121d7430 */ /* 0x000fe40000000000 */
[----:B------:R-:W-:Y:S02]  /*12a0*/  HADD2 R18, R9, -1024, -1024 ;  /* 0xe400e40009127430 */ /* 0x000fe40000000000 */
[-C--:B------:R-:W-:Y:S02]  /*12b0*/  HFMA2 R8, R30, R61.reuse.H0_H0, -64, -64 ;  /* 0xd400d4001e087431 */ /* 0x080fe4000004003d */
[----:B------:R-:W-:Y:S02]  /*12c0*/  HFMA2 R19, R10, R61.H0_H0, -64, -64 ;  /* 0xd400d4000a137431 */ /* 0x000fe4000004003d */
[----:B------:R-:W-:Y:S02]  /*12d0*/  HADD2 R10, R26, -R29 ;  /* 0x8000001d1a0a7230 */ /* 0x000fe40000000000 */
[----:B------:R-:W-:-:S02]  /*12e0*/  HADD2 R9, R25, -R28 ;  /* 0x8000001c19097230 */ /* 0x000fc40000000000 */
[----:B------:R-:W-:Y:S02]  /*12f0*/  HADD2 R11, R27, -R18 ;  /* 0x800000121b0b7230 */ /* 0x000fe40000000000 */
[----:B------:R-:W-:Y:S02]  /*1300*/  HADD2 R25, R8, -R19 ;  /* 0x8000001308197230 */ /* 0x000fe40000000000 */
[----:B-----5:R-:W-:Y:S02]  /*1310*/  HFMA2 R8, R10, R20, RZ.H0_H0 ;  /* 0x000000140a087231 */ /* 0x020fe400000400ff */
[----:B------:R-:W-:Y:S02]  /*1320*/  HFMA2 R10, R11, R22, RZ.H0_H0 ;  /* 0x000000160b0a7231 */ /* 0x000fe400000400ff */
[----:B------:R-:W-:Y:S02]  /*1330*/  HFMA2 R9, R9, R21, RZ.H0_H0 ;  /* 0x0000001509097231 */ /* 0x000fe400000400ff */
[----:B------:R-:W-:Y:S01]  /*1340*/  HFMA2 R11, R25, R23, RZ.H0_H0 ;  /* 0x00000017190b7231 */ /* 0x000fe200000400ff */
[----:B------:R-:W-:-:S02]  /*1350*/  SHF.R.U32.HI R25, RZ, 0x8, R60 ;  /* 0x00000008ff197819 */ /* 0x000fc4000001163c */
[----:B------:R-:W-:Y:S02]  /*1360*/  SHF.R.U32.HI R27, RZ, 0x8, R24 ;  /* 0x00000008ff1b7819 */ /* 0x000fe40000011618 */
[----:B------:R0:W-:Y:S01]  /*1370*/  STS.128 [R45], R8 ;  /* 0x000000082d007388 */ /* 0x0001e20000000c00 */
[--C-:B------:R-:W-:Y:S02]  /*1380*/  LOP3.LUT R26, R25, 0xf000f0, R16.reuse, 0xea, !PT ;  /* 0x00f000f0191a7812 */ /* 0x100fe400078eea10 */
[--C-:B------:R-:W-:Y:S02]  /*1390*/  LOP3.LUT R31, R24, 0xf000f, R16.reuse, 0xea, !PT ;  /* 0x000f000f181f7812 */ /* 0x100fe400078eea10 */
[C-C-:B------:R-:W-:Y:S02]  /*13a0*/  LOP3.LUT R52, R17.reuse, 0xf000f, R16.reuse, 0xea, !PT ;  /* 0x000f000f11347812 */ /* 0x140fe400078eea10 */
[--C-:B------:R-:W-:Y:S02]  /*13b0*/  LOP3.LUT R30, R17, 0xf000f0, R16.reuse, 0xea, !PT ;  /* 0x00f000f0111e7812 */ /* 0x100fe400078eea10 */
[----:B0-----:R-:W-:-:S02]  /*13c0*/  LOP3.LUT R10, R25, 0xf000f, R16, 0xea, !PT ;  /* 0x000f000f190a7812 */ /* 0x001fc400078eea10 */
[C-C-:B------:R-:W-:Y:S02]  /*13d0*/  LOP3.LUT R25, R27.reuse, 0xf000f, R16.reuse, 0xea, !PT ;  /* 0x000f000f1b197812 */ /* 0x140fe400078eea10 */
[--C-:B------:R-:W-:Y:S02]  /*13e0*/  LOP3.LUT R11, R27, 0xf000f0, R16.reuse, 0xea, !PT ;  /* 0x00f000f01b0b7812 */ /* 0x100fe400078eea10 */
[----:B------:R-:W-:Y:S02]  /*13f0*/  SHF.R.U32.HI R27, RZ, 0x8, R17 ;  /* 0x00000008ff1b7819 */ /* 0x000fe40000011611 */
[--C-:B------:R-:W-:Y:S02]  /*1400*/  LOP3.LUT R8, R60, 0xf000f, R16.reuse, 0xea, !PT ;  /* 0x000f000f3c087812 */ /* 0x100fe400078eea10 */
[--C-:B------:R-:W-:Y:S02]  /*1410*/  LOP3.LUT R9, R24, 0xf000f0, R16.reuse, 0xea, !PT ;  /* 0x00f000f018097812 */ /* 0x100fe400078eea10 */
[----:B------:R-:W-:-:S02]  /*1420*/  LOP3.LUT R60, R60, 0xf000f0, R16, 0xea, !PT ;  /* 0x00f000f03c3c7812 */ /* 0x000fc400078eea10 */
[C-C-:B------:R-:W-:Y:S02]  /*1430*/  LOP3.LUT R24, R27.reuse, 0xf000f, R16.reuse, 0xea, !PT ;  /* 0x000f000f1b187812 */ /* 0x140fe400078eea10 */
[----:B------:R-:W-:Y:S01]  /*1440*/  LOP3.LUT R27, R27, 0xf000f0, R16, 0xea, !PT ;  /* 0x00f000f01b1b7812 */ /* 0x000fe200078eea10 */
[----:B------:R-:W-:Y:S02]  /*1450*/  HADD2 R16, R8, -1024, -1024 ;  /* 0xe400e40008107430 */ /* 0x000fe40000000000 */
[----:B------:R-:W-:Y:S02]  /*1460*/  HADD2 R10, R10, -1024, -1024 ;  /* 0xe400e4000a0a7430 */ /* 0x000fe40000000000 */
[-C--:B------:R-:W-:Y:S02]  /*1470*/  HFMA2 R17, R60, R61.reuse.H0_H0, -64, -64 ;  /* 0xd400d4003c117431 */ /* 0x080fe4000004003d */
[-C--:B------:R-:W-:Y:S02]  /*1480*/  HFMA2 R26, R26, R61.reuse.H0_H0, -64, -64 ;  /* 0xd400d4001a1a7431 */ /* 0x080fe4000004003d */
[----:B------:R-:W-:-:S02]  /*1490*/  HFMA2 R9, R9, R61.H0_H0, -64, -64 ;  /* 0xd400d40009097431 */ /* 0x000fc4000004003d */
[-C--:B------:R-:W-:Y:S02]  /*14a0*/  HFMA2 R11, R11, R61.reuse.H0_H0, -64, -64 ;  /* 0xd400d4000b0b7431 */ /* 0x080fe4000004003d */
[----:B------:R-:W-:Y:S02]  /*14b0*/  HADD2 R8, R31, -1024, -1024 ;  /* 0xe400e4001f087430 */ /* 0x000fe40000000000 */
[----:B------:R-:W-:Y:S02]  /*14c0*/  HADD2 R25, R25, -1024, -1024 ;  /* 0xe400e40019197430 */ /* 0x000fe40000000000 */
[-C--:B------:R-:W-:Y:S02]  /*14d0*/  HFMA2 R30, R30, R61.reuse.H0_H0, -64, -64 ;  /* 0xd400d4001e1e7431 */ /* 0x080fe4000004003d */
[----:B------:R-:W-:Y:S02]  /*14e0*/  HFMA2 R27, R27, R61.H0_H0, -64, -64 ;  /* 0xd400d4001b1b7431 */ /* 0x000fe4000004003d */
[----:B------:R-:W-:-:S02]  /*14f0*/  HADD2 R52, R52, -1024, -1024 ;  /* 0xe400e40034347430 */ /* 0x000fc40000000000 */
[----:B------:R-:W-:Y:S02]  /*1500*/  HADD2 R24, R24, -1024, -1024 ;  /* 0xe400e40018187430 */ /* 0x000fe40000000000 */
[----:B------:R-:W-:Y:S02]  /*1510*/  HADD2 R10, R10, -R18 ;  /* 0x800000120a0a7230 */ /* 0x000fe40000000000 */
[--C-:B------:R-:W-:Y:S02]  /*1520*/  HADD2 R16, R16, -R29.reuse ;  /* 0x8000001d10107230 */ /* 0x100fe40000000000 */
[----:B------:R-:W-:Y:S02]  /*1530*/  HADD2 R8, R8, -R29 ;  /* 0x8000001d08087230 */ /* 0x000fe40000000000 */
[--C-:B------:R-:W-:Y:S02]  /*1540*/  HADD2 R17, R17, -R28.reuse ;  /* 0x8000001c11117230 */ /* 0x100fe40000000000 */
[----:B------:R-:W-:-:S02]  /*1550*/  HADD2 R9, R9, -R28 ;  /* 0x8000001c09097230 */ /* 0x000fc40000000000 */
[----:B------:R-:W-:Y:S02]  /*1560*/  HADD2 R25, R25, -R18 ;  /* 0x8000001219197230 */ /* 0x000fe40000000000 */
[--C-:B------:R-:W-:Y:S02]  /*1570*/  HADD2 R26, R26, -R19.reuse ;  /* 0x800000131a1a7230 */ /* 0x100fe40000000000 */
[----:B------:R-:W-:Y:S02]  /*1580*/  HADD2 R11, R11, -R19 ;  /* 0x800000130b0b7230 */ /* 0x000fe40000000000 */
[----:B------:R-:W-:Y:S02]  /*1590*/  HADD2 R29, R52, -R29 ;  /* 0x8000001d341d7230 */ /* 0x000fe40000000000 */
[----:B------:R-:W-:Y:S02]  /*15a0*/  HADD2 R28, R30, -R28 ;  /* 0x8000001c1e1c7230 */ /* 0x000fe40000000000 */
[----:B------:R-:W-:-:S02]  /*15b0*/  HADD2 R24, R24, -R18 ;  /* 0x8000001218187230 */ /* 0x000fc40000000000 */
[----:B------:R-:W-:Y:S02]  /*15c0*/  HADD2 R27, R27, -R19 ;  /* 0x800000131b1b7230 */ /* 0x000fe40000000000 */
[----:B------:R-:W-:Y:S02]  /*15d0*/  HFMA2 R18, R10, R22, RZ.H0_H0 ;  /* 0x000000160a127231 */ /* 0x000fe400000400ff */
[-C--:B------:R-:W-:Y:S02]  /*15e0*/  HFMA2 R16, R16, R20.reuse, RZ.H0_H0 ;  /* 0x0000001410107231 */ /* 0x080fe400000400ff */
[----:B------:R-:W-:Y:S02]  /*15f0*/  HFMA2 R8, R8, R20, RZ.H0_H0 ;  /* 0x0000001408087231 */ /* 0x000fe400000400ff */
[-C--:B------:R-:W-:Y:S02]  /*1600*/  HFMA2 R17, R17, R21.reuse, RZ.H0_H0 ;  /* 0x0000001511117231 */ /* 0x080fe400000400ff */
[----:B------:R-:W-:-:S02]  /*1610*/  HFMA2 R9, R9, R21, RZ.H0_H0 ;  /* 0x0000001509097231 */ /* 0x000fc400000400ff */
[----:B------:R-:W-:Y:S02]  /*1620*/  HFMA2 R10, R25, R22, RZ.H0_H0 ;  /* 0x00000016190a7231 */ /* 0x000fe400000400ff */
[-C--:B------:R-:W-:Y:S02]  /*1630*/  HFMA2 R19, R26, R23.reuse, RZ.H0_H0 ;  /* 0x000000171a137231 */ /* 0x080fe400000400ff */
[----:B------:R-:W-:Y:S02]  /*1640*/  HFMA2 R11, R11, R23, RZ.H0_H0 ;  /* 0x000000170b0b7231 */ /* 0x000fe400000400ff */
[----:B------:R-:W-:Y:S02]  /*1650*/  HFMA2 R20, R29, R20, RZ.H0_H0 ;  /* 0x000000141d147231 */ /* 0x000fe400000400ff */
[----:B------:R-:W-:Y:S02]  /*1660*/  HFMA2 R21, R28, R21, RZ.H0_H0 ;  /* 0x000000151c157231 */ /* 0x000fe400000400ff */
[----:B------:R-:W-:-:S02]  /*1670*/  HFMA2 R22, R24, R22, RZ.H0_H0 ;  /* 0x0000001618167231 */ /* 0x000fc400000400ff */
[----:B------:R-:W-:Y:S01]  /*1680*/  HFMA2 R23, R27, R23, RZ.H0_H0 ;  /* 0x000000171b177231 */ /* 0x000fe200000400ff */
[----:B------:R-:W-:Y:S04]  /*1690*/  STS.128 [R45+0x480], R16 ;  /* 0x000480102d007388 */ /* 0x000fe80000000c00 */
[----:B------:R-:W-:Y:S04]  /*16a0*/  STS.128 [R45+0x900], R8 ;  /* 0x000900082d007388 */ /* 0x000fe80000000c00 */
[----:B------:R0:W-:Y:S01]  /*16b0*/  STS.128 [R45+0xd80], R20 ;  /* 0x000d80142d007388 */ /* 0x0001e20000000c00 */
[----:B------:R-:W-:Y:S01]  /*16c0*/  MOV R28, R58 ;  /* 0x0000003a001c7202 */ /* 0x000fe20000000f00 */
[----:B------:R-:W-:Y:S01]  /*16d0*/  BAR.SYNC.DEFER_BLOCKING 0x0 ;  /* 0x0000000000007b1d */ /* 0x000fe20000010000 */
[----:B------:R-:W-:-:S02]  /*16e0*/  MOV R60, R56 ;  /* 0x00000038003c7202 */ /* 0x000fc40000000f00 */
[----:B------:R-:W-:-:S03]  /*16f0*/  MOV R61, R54 ;  /* 0x00000036003d7202 */ /* 0x000fc60000000f00 */
[----:B------:R-:W-:Y:S04]  /*1700*/  LDSM.16.M88.4 R28, [R28] ;  /* 0x000000001c1c783b */ /* 0x000fe80000000200 */
[----:B------:R-:W1:Y:S04]  /*1710*/  LDSM.16.MT88.4 R16, [R60] ;  /* 0x000000003c10783b */ /* 0x000e680000004200 */
[----:B------:R-:W2:Y:S01]  /*1720*/  LDSM.16.MT88.4 R8, [R61] ;  /* 0x000000003d08783b */ /* 0x000ea20000004200 */
[----:B------:R-:W-:Y:S01]  /*1730*/  VIADD R52, R58, 0x20 ;  /* 0x000000203a347836 */ /* 0x000fe20000000000 */
[----:B------:R-:W-:-:S02]  /*1740*/  MOV R25, R50 ;  /* 0x0000003200197202 */ /* 0x000fc40000000f00 */
[----:B0-----:R-:W-:Y:S02]  /*1750*/  MOV R20, R48 ;  /* 0x0000003000147202 */ /* 0x001fe40000000f00 */
[----:B------:R-:W-:-:S04]  /*1760*/  MOV R24, R52 ;  /* 0x0000003400187202 */ /* 0x000fc80000000f00 */
[----:B------:R-:W-:Y:S01]  /*1770*/  LDSM.16.MT88.4 R20, [R20] ;  /* 0x000000001414783b */ /* 0x000fe20000004200 */
[C---:B-1----:R-:W-:Y:S06]  /*1780*/  HMMA.16816.F32 R36, R28.reuse, R16, R36 ;  /* 0x000000101c24723c */ /* 0x042fec0000001824 */
[C---:B------:R-:W-:Y:S01]  /*1790*/  HMMA.16816.F32 R12, R28.reuse, R18, R12 ;  /* 0x000000121c0c723c */ /* 0x040fe2000000180c */
[----:B------:R-:W0:Y:S04]  /*17a0*/  LDSM.16.M88.4 R16, [R24] ;  /* 0x000000001810783b */ /* 0x000e280000000200 */
[----:B------:R-:W1:Y:S01]  /*17b0*/  LDSM.16.MT88.4 R24, [R25] ;  /* 0x000000001918783b */ /* 0x000e620000004200 */
[C---:B--2---:R-:W-:Y:S06]  /*17c0*/  HMMA.16816.F32 R40, R28.reuse, R8, R40 ;  /* 0x000000081c28723c */ /* 0x044fec0000001828 */
[----:B------:R-:W-:-:S15]  /*17d0*/  HMMA.16816.F32 R32, R28, R10, R32 ;  /* 0x0000000a1c20723c */ /* 0x000fde0000001820 */
[----:B------:R-:W-:-:S03]  /*17e0*/  NOP ;  /* 0x0000000000007918 */ /* 0x000fc60000000000 */
[C---:B0-----:R-:W-:Y:S06]  /*17f0*/  HMMA.16816.F32 R40, R16.reuse, R20, R40 ;  /* 0x000000141028723c */ /* 0x041fec0000001828 */
[C---:B-1----:R-:W-:Y:S06]  /*1800*/  HMMA.16816.F32 R36, R16.reuse, R24, R36 ;  /* 0x000000181024723c */ /* 0x042fec0000001824 */
[C---:B------:R-:W-:Y:S06]  /*1810*/  HMMA.16816.F32 R12, R16.reuse, R26, R12 ;  /* 0x0000001a100c723c */ /* 0x040fec000000180c */
[----:B------:R-:W-:Y:S01]  /*1820*/  HMMA.16816.F32 R32, R16, R22, R32 ;  /* 0x000000161020723c */ /* 0x000fe20000001820 */
[----:B------:R-:W-:-:S08]  /*1830*/  NOP ;  /* 0x0000000000007918 */ /* 0x000fd00000000000 */
[----:B------:R-:W-:-:S15]  /*1840*/  @!P1 BRA `(.L_x_1) ;  /* 0xfffffff400449947 */ /* 0x000fde000383ffff */
.L_x_0:
[----:B------:R-:W0:Y:S01]  /*1850*/  S2R R2, SR_TID.X ;  /* 0x0000000000027919 */ /* 0x000e220000002100 */
[----:B------:R-:W-:Y:S01]  /*1860*/  ULDC UR23, c[0x0][0x238] ;  /* 0x00008e0000177ab9 */ /* 0x000fe20000000800 */
[----:B------:R-:W-:Y:S01]  /*1870*/  USHF.R.S32.HI UR8, URZ, 0x1f, UR7 ;  /* 0x0000001f3f087899 */ /* 0x000fe20008011407 */
[----:B------:R-:W1:Y:S01]  /*1880*/  S2R R0, SR_TID.X ;  /* 0x0000000000007919 */ /* 0x000e620000002100 */
[----:B------:R-:W-:Y:S01]  /*1890*/  UIMAD.WIDE UR4, UR6, UR23, URZ ;  /* 0x00000017060472a5 */ /* 0x000fe2000f8e023f */
[----:B------:R-:W2:Y:S03]  /*18a0*/  S2R R4, SR_TID.Y ;  /* 0x0000000000047919 */ /* 0x000ea60000002200 */
[----:B------:R-:W-:-:S04]  /*18b0*/  UIMAD UR9, UR5, UR7, URZ ;  /* 0x00000007050972a4 */ /* 0x000fc8000f8e023f */
[----:B------:R-:W-:-:S06]  /*18c0*/  UIMAD UR8, UR4, UR8, UR9 ;  /* 0x00000008040872a4 */ /* 0x000fcc000f8e0209 */
[----:B------:R-:W-:Y:S01]  /*18d0*/  IMAD.U32 R7, RZ, RZ, UR8 ;  /* 0x00000008ff077e24 */ /* 0x000fe2000f8e00ff */
[----:B0-----:R-:W-:-:S04]  /*18e0*/  SHF.R.S32.HI R3, RZ, 0x1f, R2 ;  /* 0x0000001fff037819 */ /* 0x001fc80000011402 */
[----:B------:R-:W-:-:S04]  /*18f0*/  LEA.HI R3, R3, R2, RZ, 0x2 ;  /* 0x0000000203037211 */ /* 0x000fc800078f10ff */
[----:B------:R-:W-:Y:S01]  /*1900*/  LOP3.LUT R3, R3, 0xfffffffc, RZ, 0xc0, !PT ;  /* 0xfffffffc03037812 */ /* 0x000fe200078ec0ff */
[----:B--2---:R-:W-:Y:S02]  /*1910*/  IMAD.SHL.U32 R5, R4, 0x20, RZ ;  /* 0x0000002004057824 */ /* 0x004fe400078e00ff */
[----:B------:R-:W-:Y:S02]  /*1920*/  IMAD.U32 R4, RZ, RZ, UR4 ;  /* 0x00000004ff047e24 */ /* 0x000fe4000f8e00ff */
[----:B------:R-:W-:Y:S01]  /*1930*/  IMAD.IADD R2, R2, 0x1, -R3 ;  /* 0x0000000102027824 */ /* 0x000fe200078e0a03 */
[----:B-1----:R-:W-:-:S03]  /*1940*/  SHF.R.S32.HI R3, RZ, 0x1f, R0 ;  /* 0x0000001fff037819 */ /* 0x002fc60000011400 */
[----:B------:R-:W-:Y:S01]  /*1950*/  IMAD.SHL.U32 R2, R2, 0x2, RZ ;  /* 0x0000000202027824 */ /* 0x000fe200078e00ff */
[----:B------:R-:W-:-:S04]  /*1960*/  LEA.HI R3, R3, R0, RZ, 0x2 ;  /* 0x0000000003037211 */ /* 0x000fc800078f10ff */
[----:B------:R-:W-:Y:S02]  /*1970*/  SHF.R.S32.HI R0, RZ, 0x1f, R2 ;  /* 0x0000001fff007819 */ /* 0x000fe40000011402 */
[----:B------:R-:W-:Y:S02]  /*1980*/  IADD3 R2, P0, R5, R2, RZ ;  /* 0x0000000205027210 */ /* 0x000fe40007f1e0ff */
[----:B------:R-:W-:Y:S02]  /*1990*/  LEA.HI.SX32 R6, R3, UR10, 0x1e ;  /* 0x0000000a03067c11 */ /* 0x000fe4000f8ff2ff */
[----:B------:R-:W-:Y:S01]  /*19a0*/  LEA.HI.X.SX32 R3, R5, R0, 0x1, P0 ;  /* 0x0000000005037211 */ /* 0x000fe200000f0eff */
[----:B------:R-:W-:Y:S01]  /*19b0*/  IMAD.U32 R5, RZ, RZ, UR5 ;  /* 0x00000005ff057e24 */ /* 0x000fe2000f8e00ff */
[C---:B------:R-:W-:Y:S01]  /*19c0*/  ISETP.GE.AND P1, PT, R6.reuse, UR23, PT ;  /* 0x0000001706007c0c */ /* 0x040fe2000bf26270 */
[----:B------:R-:W-:Y:S01]  /*19d0*/  VIADD R5, R6, 0x8 ;  /* 0x0000000806057836 */ /* 0x000fe20000000000 */
[----:B------:R-:W-:Y:S01]  /*19e0*/  ULDC.64 UR4, c[0x0][0x248] ;  /* 0x0000920000047ab9 */ /* 0x000fe20000000a00 */
[----:B------:R-:W-:-:S03]  /*19f0*/  IMAD.WIDE.U32 R2, R4, UR7, R2 ;  /* 0x0000000704027c25 */ /* 0x000fc6000f8e0002 */
[C---:B------:R-:W-:Y:S01]  /*1a00*/  ISETP.GE.AND P0, PT, R5.reuse, UR23, PT ;  /* 0x0000001705007c0c */ /* 0x040fe2000bf06270 */
[----:B------:R-:W-:Y:S01]  /*1a10*/  IMAD R0, R6, UR6, RZ ;  /* 0x0000000606007c24 */ /* 0x000fe2000f8e02ff */
[----:B------:R-:W-:Y:S01]  /*1a20*/  IADD3 R2, P2, R2, UR20, RZ ;  /* 0x0000001402027c10 */ /* 0x000fe2000ff5e0ff */
[----:B------:R-:W-:-:S03]  /*1a30*/  IMAD R5, R5, UR6, RZ ;  /* 0x0000000605057c24 */ /* 0x000fc6000f8e02ff */
[----:B------:R-:W-:Y:S02]  /*1a40*/  IADD3.X R4, R3, UR21, R7, P2, !PT ;  /* 0x0000001503047c10 */ /* 0x000fe400097fe407 */
[CC--:B------:R-:W-:Y:S02]  /*1a50*/  IADD3 R6, P2, R0.reuse, R2.reuse, RZ ;  /* 0x0000000200067210 */ /* 0x0c0fe40007f5e0ff */
[C---:B------:R-:W-:Y:S02]  /*1a60*/  IADD3 R3, P3, R5.reuse, R2, RZ ;  /* 0x0000000205037210 */ /* 0x040fe40007f7e0ff */
[-C--:B------:R-:W-:Y:S02]  /*1a70*/  LEA.HI.X.SX32 R7, R0, R4.reuse, 0x1, P2 ;  /* 0x0000000400077211 */ /* 0x080fe400010f0eff */
[----:B------:R-:W-:Y:S02]  /*1a80*/  LEA.HI.X.SX32 R0, R5, R4, 0x1, P3 ;  /* 0x0000000405007211 */ /* 0x000fe400018f0eff */
[----:B------:R-:W-:-:S02]  /*1a90*/  LEA R4, P2, R6, UR4, 0x1 ;  /* 0x0000000406047c11 */ /* 0x000fc4000f8408ff */
[C---:B------:R-:W-:Y:S02]  /*1aa0*/  LEA R2, P3, R3.reuse, UR4, 0x1 ;  /* 0x0000000403027c11 */ /* 0x040fe4000f8608ff */
[----:B------:R-:W-:Y:S02]  /*1ab0*/  @!P1 F2FP.F16.F32.PACK_AB R36, RZ, R36 ;  /* 0x00000024ff24923e */ /* 0x000fe400000000ff */
[----:B------:R-:W-:Y:S02]  /*1ac0*/  @!P1 F2FP.F16.F32.PACK_AB R37, RZ, R37 ;  /* 0x00000025ff25923e */ /* 0x000fe400000000ff */
[----:B------:R-:W-:Y:S02]  /*1ad0*/  LEA.HI.X R5, R6, UR5, R7, 0x1, P2 ;  /* 0x0000000506057c11 */ /* 0x000fe400090f0c07 */
[----:B------:R-:W-:Y:S02]  /*1ae0*/  @!P0 F2FP.F16.F32.PACK_AB R38, RZ, R38 ;  /* 0x00000026ff26823e */ /* 0x000fe400000000ff */
[----:B------:R-:W-:Y:S01]  /*1af0*/  @!P0 F2FP.F16.F32.PACK_AB R39, RZ, R39 ;  /* 0x00000027ff27823e */ /* 0x000fe200000000ff */
[----:B------:R0:W-:Y:S01]  /*1b00*/  @!P1 STG.E.U16 desc[UR12][R4.64], R36 ;  /* 0x0000002404009986 */ /* 0x0001e2000c10150c */
[----:B------:R-:W-:-:S02]  /*1b10*/  LEA.HI.X R3, R3, UR5, R0, 0x1, P3 ;  /* 0x0000000503037c11 */ /* 0x000fc400098f0c00 */
[----:B------:R-:W-:Y:S01]  /*1b20*/  @!P1 F2FP.F16.F32.PACK_AB R12, RZ, R12 ;  /* 0x0000000cff0c923e */ /* 0x000fe200000000ff */
[----:B------:R0:W-:Y:S01]  /*1b30*/  @!P1 STG.E.U16 desc[UR12][R4.64+0x2], R37 ;  /* 0x0000022504009986 */ /* 0x0001e2000c10150c */
[----:B------:R-:W-:Y:S02]  /*1b40*/  @!P1 F2FP.F16.F32.PACK_AB R13, RZ, R13 ;  /* 0x0000000dff0d923e */ /* 0x000fe400000000ff */
[----:B------:R-:W-:Y:S01]  /*1b50*/  @!P0 F2FP.F16.F32.PACK_AB R14, RZ, R14 ;  /* 0x0000000eff0e823e */ /* 0x000fe200000000ff */
[----:B------:R0:W-:Y:S01]  /*1b60*/  @!P0 STG.E.U16 desc[UR12][R2.64], R38 ;  /* 0x0000002602008986 */ /* 0x0001e2000c10150c */
[----:B------:R-:W-:Y:S02]  /*1b70*/  @!P0 F2FP.F16.F32.PACK_AB R15, RZ, R15 ;  /* 0x0000000fff0f823e */ /* 0x000fe400000000ff */
[----:B------:R-:W-:Y:S01]  /*1b80*/  @!P1 F2FP.F16.F32.PACK_AB R40, RZ, R40 ;  /* 0x00000028ff28923e */ /* 0x000fe200000000ff */
[----:B------:R0:W-:Y:S01]  /*1b90*/  @!P0 STG.E.U16 desc[UR12][R2.64+0x2], R39 ;  /* 0x0000022702008986 */ /* 0x0001e2000c10150c */
[----:B------:R-:W-:-:S02]  /*1ba0*/  @!P1 F2FP.F16.F32.PACK_AB R41, RZ, R41 ;  /* 0x00000029ff29923e */ /* 0x000fc400000000ff */
[----:B------:R-:W-:Y:S01]  /*1bb0*/  @!P0 F2FP.F16.F32.PACK_AB R42, RZ, R42 ;  /* 0x0000002aff2a823e */ /* 0x000fe200000000ff */
[----:B------:R0:W-:Y:S01]  /*1bc0*/  @!P1 STG.E.U16 desc[UR12][R4.64+0x10], R12 ;  /* 0x0000100c04009986 */ /* 0x0001e2000c10150c */
[----:B------:R-:W-:Y:S02]  /*1bd0*/  @!P0 F2FP.F16.F32.PACK_AB R43, RZ, R43 ;  /* 0x0000002bff2b823e */ /* 0x000fe400000000ff */
[----:B------:R-:W-:Y:S01]  /*1be0*/  @!P1 F2FP.F16.F32.PACK_AB R32, RZ, R32 ;  /* 0x00000020ff20923e */ /* 0x000fe200000000ff */
[----:B------:R0:W-:Y:S01]  /*1bf0*/  @!P1 STG.E.U16 desc[UR12][R4.64+0x12], R13 ;  /* 0x0000120d04009986 */ /* 0x0001e2000c10150c */
[----:B------:R-:W-:-:S03]  /*1c00*/  @!P1 F2FP.F16.F32.PACK_AB R33, RZ, R33 ;  /* 0x00000021ff21923e */ /* 0x000fc600000000ff */
[----:B------:R0:W-:Y:S04]  /*1c10*/  @!P0 STG.E.U16 desc[UR12][R2.64+0x10], R14 ;  /* 0x0000100e02008986 */ /* 0x0001e8000c10150c */
[----:B------:R0:W-:Y:S04]  /*1c20*/  @!P0 STG.E.U16 desc[UR12][R2.64+0x12], R15 ;  /* 0x0000120f02008986 */ /* 0x0001e8000c10150c */
[----:B------:R0:W-:Y:S04]  /*1c30*/  @!P1 STG.E.U16 desc[UR12][R4.64+0x20], R40 ;  /* 0x0000202804009986 */ /* 0x0001e8000c10150c */
[----:B------:R0:W-:Y:S04]  /*1c40*/  @!P1 STG.E.U16 desc[UR12][R4.64+0x22], R41 ;  /* 0x0000222904009986 */ /* 0x0001e8000c10150c */
[----:B------:R0:W-:Y:S04]  /*1c50*/  @!P0 STG.E.U16 desc[UR12][R2.64+0x20], R42 ;  /* 0x0000202a02008986 */ /* 0x0001e8000c10150c */
[----:B------:R0:W-:Y:S04]  /*1c60*/  @!P0 STG.E.U16 desc[UR12][R2.64+0x22], R43 ;  /* 0x0000222b02008986 */ /* 0x0001e8000c10150c */
[----:B------:R0:W-:Y:S04]  /*1c70*/  @!P1 STG.E.U16 desc[UR12][R4.64+0x30], R32 ;  /* 0x0000302004009986 */ /* 0x0001e8000c10150c */
[----:B------:R0:W-:Y:S01]  /*1c80*/  @!P1 STG.E.U16 desc[UR12][R4.64+0x32], R33 ;  /* 0x0000322104009986 */ /* 0x0001e2000c10150c */
[----:B------:R-:W-:Y:S05]  /*1c90*/  @P0 EXIT ;  /* 0x000000000000094d */ /* 0x000fea0003800000 */
[----:B------:R-:W-:-:S04]  /*1ca0*/  F2FP.F16.F32.PACK_AB R34, R35, R34 ;  /* 0x000000222322723e */ /* 0x000fc800000000ff */
[----:B------:R-:W-:Y:S01]  /*1cb0*/  PRMT R0, R34, 0x7632, R0 ;  /* 0x0000763222007816 */ /* 0x000fe20000000000 */
[----:B------:R-:W-:Y:S04]  /*1cc0*/  STG.E.U16 desc[UR12][R2.64+0x30], R34 ;  /* 0x0000302202007986 */ /* 0x000fe8000c10150c */
[----:B------:R-:W-:Y:S01]  /*1cd0*/  STG.E.U16 desc[UR12][R2.64+0x32], R0 ;  /* 0x0000320002007986 */ /* 0x000fe2000c10150c */
[----:B------:R-:W-:Y:S05]  /*1ce0*/  EXIT ;  /* 0x000000000000794d */ /* 0x000fea0003800000 */
.L_x_2:
[----:B------:R-:W-:-:S00]  /*1cf0*/  BRA `(.L_x_2) ;  /* 0xfffffffc00fc7947 */ /* 0x000fc0000383ffff */
[----:B------:R-:W-:-:S00]  /*1d00*/  NOP ;  /* 0x0000000000007918 */ /* 0x000fc00000000000 */
[----:B------:R-:W-:-:S00]  /*1d10*/  NOP ;  /* 0x0000000000007918 */ /* 0x000fc00000000000 */
[----:B------:R-:W-:-:S00]  /*1d20*/  NOP ;  /* 0x0000000000007918 */ /* 0x000fc00000000000 */
[----:B------:R-:W-:-:S00]  /*1d30*/  NOP ;  /* 0x0000000000007918 */ /* 0x000fc00000000000 */
[----:B------:R-:W-:-:S00]  /*1d40*/  NOP ;  /* 0x0000000000007918 */ /* 0x000fc00000000000 */
[----:B------:R-:W-:-:S00]  /*1d50*/  NOP ;  /* 0x0000000000007918 */ /* 0x000fc00000000000 */
[----:B------:R-:W-:-:S00]  /*1d60*/  NOP ;  /* 0x0000000000007918 */ /* 0x000fc00000000000 */
[----:B------:R-:W-:-:S00]  /*1d70*/  NOP ;  /* 0x0000000000007918 */ /* 0x000fc00000000000 */
.L_x_9:


//--------------------- .text._ZN4vllm3awq31gemm_forward_4bit_cuda_m16nXk32ILi128EEEviiP6__halfPiS3_S4_iiiS3_ --------------------------
	.section	.text._ZN4vllm3awq31gemm_forward_4bit_cuda_m16nXk32ILi128EEEviiP6__halfPiS3_S4_iiiS3_,"ax",@progbits
	.align	128
        .global         _ZN4vllm3awq31gemm_forward_4bit_cuda_m16nXk32ILi128EEEviiP6__halfPiS3_S4_iiiS3_
        .type           _ZN4vllm3awq31gemm_forward_4bit_cuda_m16nXk32ILi128EEEviiP6__halfPiS3_S4_iiiS3_,@function
        .size           _ZN4vllm3awq31gemm_forward_4bit_cuda_m16nXk32ILi128EEEviiP6__halfPiS3_S4_iiiS3_,(.L_x_10 - _ZN4vllm3awq31gemm_forward_4bit_cuda_m16nXk32ILi128EEEviiP6__halfPiS3_S4_iiiS3_)
        .other          _ZN4vllm3awq31gemm_forward_4bit_cuda_m16nXk32ILi128EEEviiP6__halfPiS3_S4_iiiS3_,@"STO_CUDA_ENTRY STV_DEFAULT"
_ZN4vllm3awq31gemm_forward_4bit_cuda_m16nXk32ILi128EEEviiP6__halfPiS3_S4_iiiS3_:
.text._ZN4vllm3awq31gemm_forward_4bit_cuda_m16nXk32ILi128EEEviiP6__halfPiS3_S4_iiiS3_:
        /* <DEDUP_REMOVED lines=12> */
[----:B------:R-:W2:Y:S01]  /*00c0*/  LDC R7, c[0x0][0x23c] ;  /* 0x00008f00ff077b82 */ /* 0x000ea20000000800 */
[----:B------:R-:W-:Y:S01]  /*00d0*/  ULEA.HI UR7, UR8, UR7, URZ, 0x4 ;  /* 0x0000000708077291 */ /* 0x000fe2000f8f203f */
[----:B------:R-:W-:Y:S01]  /*00e0*/  CS2R R38, SRZ ;  /* 0x0000000000267805 */ /* 0x000fe2000001ff00 */
[----:B------:R-:W-:Y:S01]  /*00f0*/  USHF.R.S32.HI UR8, URZ, 0x7, UR5 ;  /* 0x000000073f087899 */ /* 0x000fe20008011405 */
[----:B------:R-:W-:Y:S01]  /*0100*/  CS2R R36, SRZ ;  /* 0x0000000000247805 */ /* 0x000fe2000001ff00 */
[----:B------:R-:W-:Y:S01]  /*0110*/  USHF.R.S32.HI UR7, URZ, 0x4, UR7 ;  /* 0x000000043f077899 */ /* 0x000fe20008011407 */
[----:B------:R-:W-:Y:S01]  /*0120*/  CS2R R34, SRZ ;  /* 0x0000000000227805 */ /* 0x000fe2000001ff00 */
[----:B------:R-:W-:Y:S01]  /*0130*/  UMOV UR4, URZ ;  /* 0x0000003f00047c82 */ /* 0x000fe20008000000 */
[----:B------:R-:W3:Y:S01]  /*0140*/  S2UR UR10, SR_CTAID.X ;  /* 0x00000000000a79c3 */ /* 0x000ee20000002500 */
[----:B------:R-:W-:-:S02]  /*0150*/  UIMAD UR9, UR8, UR7, URZ ;  /* 0x00000007080972a4 */ /* 0x000fc4000f8e023f */
[----:B------:R-:W-:Y:S01]  /*0160*/  IMAD.U32 R8, RZ, RZ, UR8 ;  /* 0x00000008ff087e24 */ /* 0x000fe2000f8e00ff */
[----:B------:R-:W-:Y:S01]  /*0170*/  ULDC.64 UR14, c[0x0][0x208] ;  /* 0x00008200000e7ab9 */ /* 0x000fe20000000a00 */
[----:B------:R-:W-:Y:S01]  /*0180*/  CS2R R32, SRZ ;  /* 0x0000000000207805 */ /* 0x000fe2000001ff00 */
[----:B------:R-:W-:Y:S01]  /*0190*/  UIADD3 UR7, URZ, -UR9, URZ ;  /* 0x800000093f077290 */ /* 0x000fe2000fffe03f */
[----:B------:R-:W-:Y:S01]  /*01a0*/  CS2R R30, SRZ ;  /* 0x00000000001e7805 */ /* 0x000fe2000001ff00 */
[----:B------:R-:W-:Y:S01]  /*01b0*/  UISETP.NE.U32.AND UP2, UPT, UR9, URZ, UPT ;  /* 0x0000003f0900728c */ /* 0x000fe2000bf45070 */
[----:B0-----:R-:W-:Y:S02]  /*01c0*/  IABS R6, R9 ;  /* 0x0000000900067213 */ /* 0x001fe40000000000 */
[----:B------:R-:W-:Y:S01]  /*01d0*/  CS2R R28, SRZ ;  /* 0x00000000001c7805 */ /* 0x000fe2000001ff00 */
[----:B------:R-:W0:Y:S01]  /*01e0*/  I2F.U32.RP R0, UR9 ;  /* 0x0000000900007d06 */ /* 0x000e220008209000 */
[----:B------:R-:W-:-:S02]  /*01f0*/  CS2R R24, SRZ ;  /* 0x0000000000187805 */ /* 0x000fc4000001ff00 */
[----:B------:R-:W-:Y:S02]  /*0200*/  CS2R R26, SRZ ;  /* 0x00000000001a7805 */ /* 0x000fe4000001ff00 */
[----:B------:R-:W-:Y:S02]  /*0210*/  CS2R R20, SRZ ;  /* 0x0000000000147805 */ /* 0x000fe4000001ff00 */
[----:B------:R-:W-:Y:S02]  /*0220*/  CS2R R22, SRZ ;  /* 0x0000000000167805 */ /* 0x000fe4000001ff00 */
[----:B------:R-:W-:Y:S02]  /*0230*/  CS2R R16, SRZ ;  /* 0x0000000000107805 */ /* 0x000fe4000001ff00 */
[----:B------:R-:W-:Y:S01]  /*0240*/  CS2R R18, SRZ ;  /* 0x0000000000127805 */ /* 0x000fe2000001ff00 */
[----:B------:R-:W4:Y:S08]  /*0250*/  I2F.RP R5, R6 ;  /* 0x0000000600057306 */ /* 0x000f300000209400 */
[----:B0-----:R-:W0:Y:S08]  /*0260*/  MUFU.RCP R0, R0 ;  /* 0x0000000000007308 */ /* 0x001e300000001000 */
[----:B----4-:R-:W4:Y:S01]  /*0270*/  MUFU.RCP R5, R5 ;  /* 0x0000000500057308 */ /* 0x010f220000001000 */
[----:B0-----:R-:W-:Y:S01]  /*0280*/  VIADD R4, R0, 0xffffffe ;  /* 0x0ffffffe00047836 */ /* 0x001fe20000000000 */
[----:B--2---:R-:W-:-:S04]  /*0290*/  SHF.R.S32.HI R0, RZ, 0x1f, R7 ;  /* 0x0000001fff007819 */ /* 0x004fc80000011407 */
[----:B------:R-:W-:Y:S02]  /*02a0*/  LEA.HI R0, R0, R7, RZ, 0x5 ;  /* 0x0000000700007211 */ /* 0x000fe400078f28ff */
[----:B------:R-:W0:Y:S01]  /*02b0*/  F2I.FTZ.U32.TRUNC.NTZ R4, R4 ;  /* 0x0000000400047305 */ /* 0x000e22000021f000 */
[----:B----4-:R-:W-:Y:S01]  /*02c0*/  VIADD R2, R5, 0xffffffe ;  /* 0x0ffffffe05027836 */ /* 0x010fe20000000000 */
[-C--:B------:R-:W-:Y:S02]  /*02d0*/  IABS R5, R8.reuse ;  /* 0x0000000800057213 */ /* 0x080fe40000000000 */
[----:B------:R-:W-:Y:S02]  /*02e0*/  LEA.HI.SX32 R0, R0, R9, 0x1b ;  /* 0x0000000900007211 */ /* 0x000fe400078fdaff */
[----:B------:R-:W-:Y:S02]  /*02f0*/  R2UR UR12, R5 ;  /* 0x00000000050c72ca */ /* 0x000fe400000e0000 */
[----:B------:R2:W4:Y:S01]  /*0300*/  F2I.FTZ.U32.TRUNC.NTZ R3, R2 ;  /* 0x0000000200037305 */ /* 0x000522000021f000 */
[----:B------:R-:W-:-:S05]  /*0310*/  IABS R8, R8 ;  /* 0x0000000800087213 */ /* 0x000fca0000000000 */
[----:B------:R-:W-:Y:S01]  /*0320*/  IMAD.MOV R8, RZ, RZ, -R8 ;  /* 0x000000ffff087224 */ /* 0x000fe200078e0a08 */
[----:B0-----:R-:W-:Y:S01]  /*0330*/  R2UR UR5, R4 ;  /* 0x00000000040572ca */ /* 0x001fe200000e0000 */
[----:B------:R-:W-:Y:S02]  /*0340*/  VIADD R4, R0, 0xffffffff ;  /* 0xffffffff00047836 */ /* 0x000fe40000000000 */
[----:B--2---:R-:W-:Y:S01]  /*0350*/  IMAD.MOV.U32 R2, RZ, RZ, RZ ;  /* 0x000000ffff027224 */ /* 0x004fe200078e00ff */
[----:B------:R-:W0:Y:S02]  /*0360*/  I2F.RP R0, UR12 ;  /* 0x0000000c00007d06 */ /* 0x000e240008209400 */
[----:B------:R-:W-:Y:S01]  /*0370*/  IABS R10, R4 ;  /* 0x00000004000a7213 */ /* 0x000fe20000000000 */
[----:B----4-:R-:W-:Y:S01]  /*0380*/  IMAD.MOV R5, RZ, RZ, -R3 ;  /* 0x000000ffff057224 */ /* 0x010fe200078e0a03 */
[----:B------:R-:W-:-:S03]  /*0390*/  LOP3.LUT R4, R4, R9, RZ, 0x3c, !PT ;  /* 0x0000000904047212 */ /* 0x000fc600078e3cff */
[----:B------:R-:W-:Y:S02]  /*03a0*/  IMAD R5, R5, R6, RZ ;  /* 0x0000000605057224 */ /* 0x000fe400078e02ff */
[----:B------:R-:W-:Y:S01]  /*03b0*/  UIMAD UR7, UR7, UR5, URZ ;  /* 0x00000005070772a4 */ /* 0x000fe2000f8e023f */
[----:B------:R-:W-:Y:S01]  /*03c0*/  ISETP.GE.AND P2, PT, R4, RZ, PT ;  /* 0x000000ff0400720c */ /* 0x000fe20003f46270 */
[----:B------:R-:W-:Y:S02]  /*03d0*/  IMAD.HI.U32 R2, R3, R5, R2 ;  /* 0x0000000503027227 */ /* 0x000fe400078e0002 */
[----:B------:R-:W-:Y:S01]  /*03e0*/  UIMAD.WIDE.U32 UR4, UR5, UR7, UR4 ;  /* 0x00000007050472a5 */ /* 0x000fe2000f8e0004 */
[----:B0-----:R-:W0:Y:S03]  /*03f0*/  MUFU.RCP R0, R0 ;  /* 0x0000000000007308 */ /* 0x001e260000001000 */
[----:B---3--:R-:W-:Y:S01]  /*0400*/  UIMAD.WIDE.U32 UR4, UR5, UR10, URZ ;  /* 0x0000000a050472a5 */ /* 0x008fe2000f8e003f */
[----:B------:R-:W-:-:S04]  /*0410*/  IMAD.MOV.U32 R5, RZ, RZ, R10 ;  /* 0x000000ffff057224 */ /* 0x000fc800078e000a */
[----:B------:R-:W-:Y:S02]  /*0420*/  IMAD.HI.U32 R3, R2, R5, RZ ;  /* 0x0000000502037227 */ /* 0x000fe400078e00ff */
[----:B------:R-:W-:Y:S02]  /*0430*/  UMOV UR7, UR5 ;  /* 0x0000000500077c82 */ /* 0x000fe40008000000 */
[----:B------:R-:W-:Y:S01]  /*0440*/  UIADD3 UR4, -UR7, URZ, URZ ;  /* 0x0000003f07047290 */ /* 0x000fe2000fffe13f */
[----:B------:R-:W-:-:S03]  /*0450*/  IMAD.MOV R2, RZ, RZ, -R3 ;  /* 0x000000ffff027224 */ /* 0x000fc600078e0a03 */
[----:B------:R-:W-:Y:S01]  /*0460*/  UIMAD UR4, UR9, UR4, UR10 ;  /* 0x00000004090472a4 */ /* 0x000fe2000f8e020a */
[----:B------:R-:W-:Y:S02]  /*0470*/  IMAD R5, R6, R2, R5 ;  /* 0x0000000206057224 */ /* 0x000fe400078e0205 */
[----:B0-----:R-:W-:Y:S01]  /*0480*/  VIADD R2, R0, 0xffffffe ;  /* 0x0ffffffe00027836 */ /* 0x001fe20000000000 */
[----:B------:R-:W-:Y:S02]  /*0490*/  UISETP.GE.U32.AND UP0, UPT, UR4, UR9, UPT ;  /* 0x000000090400728c */ /* 0x000fe4000bf06070 */
[----:B------:R-:W-:-:S03]  /*04a0*/  ISETP.GT.U32.AND P1, PT, R6, R5, PT ;  /* 0x000000050600720c */ /* 0x000fc60003f24070 */
[----:B------:R-:W0:Y:S06]  /*04b0*/  F2I.FTZ.U32.TRUNC.NTZ R2, R2 ;  /* 0x0000000200027305 */ /* 0x000e2c000021f000 */
[----:B------:R-:W-:Y:S02]  /*04c0*/  @UP0 UIADD3 UR4, -UR9, UR4, URZ ;  /* 0x0000000409040290 */ /* 0x000fe4000fffe13f */
[----:B------:R-:W-:Y:S02]  /*04d0*/  @UP0 UIADD3 UR7, UR7, 0x1, URZ ;  /* 0x0000000107070890 */ /* 0x000fe4000fffe03f */
[----:B------:R-:W-:Y:S01]  /*04e0*/  UISETP.GE.U32.AND UP1, UPT, UR4, UR9, UPT ;  /* 0x000000090400728c */ /* 0x000fe2000bf26070 */
[----:B------:R-:W-:-:S02]  /*04f0*/  @!P1 IMAD.IADD R5, R5, 0x1, -R6 ;  /* 0x0000000105059824 */ /* 0x000fc400078e0a06 */
[----:B------:R-:W-:Y:S01]  /*0500*/  @!P1 VIADD R3, R3, 0x1 ;  /* 0x0000000103039836 */ /* 0x000fe20000000000 */
[----:B------:R-:W-:Y:S02]  /*0510*/  ISETP.NE.AND P1, PT, R9, RZ, PT ;  /* 0x000000ff0900720c */ /* 0x000fe40003f25270 */
[----:B0-----:R-:W-:Y:S02]  /*0520*/  R2UR UR5, R2 ;  /* 0x00000000020572ca */ /* 0x001fe400000e0000 */
[----:B------:R-:W-:Y:S02]  /*0530*/  ISETP.GE.U32.AND P0, PT, R5, R6, PT ;  /* 0x000000060500720c */ /* 0x000fe40003f06070 */
[----:B------:R-:W-:Y:S01]  /*0540*/  CS2R R4, SRZ ;  /* 0x0000000000047805 */ /* 0x000fe2000001ff00 */
[----:B------:R-:W-:Y:S02]  /*0550*/  @UP1 UIADD3 UR7, UR7, 0x1, URZ ;  /* 0x0000000107071890 */ /* 0x000fe4000fffe03f */
[----:B------:R-:W-:-:S04]  /*0560*/  @!UP2 ULOP3.LUT UR7, URZ, UR9, URZ, 0x33, !UPT ;  /* 0x000000093f07a292 */ /* 0x000fc8000f8e333f */
[----:B------:R-:W-:-:S04]  /*0570*/  UIADD3 UR4, -UR7, URZ, URZ ;  /* 0x0000003f07047290 */ /* 0x000fc8000fffe13f */
[----:B------:R-:W-:Y:S01]  /*0580*/  UIMAD UR9, UR9, UR4, UR10 ;  /* 0x00000004090972a4 */ /* 0x000fe2000f8e020a */
[----:B------:R-:W-:Y:S01]  /*0590*/  @P0 VIADD R3, R3, 0x1 ;  /* 0x0000000103030836 */ /* 0x000fe20000000000 */
[----:B------:R-:W-:Y:S01]  /*05a0*/  UIADD3 UR10, URZ, -UR5, URZ ;  /* 0x800000053f0a7290 */ /* 0x000fe2000fffe03f */
[----:B------:R-:W-:Y:S02]  /*05b0*/  UMOV UR4, URZ ;  /* 0x0000003f00047c82 */ /* 0x000fe40008000000 */
[----:B------:R-:W-:Y:S01]  /*05c0*/  @!P2 IMAD.MOV R3, RZ, RZ, -R3 ;  /* 0x000000ffff03a224 */ /* 0x000fe200078e0a03 */
[----:B------:R-:W-:Y:S01]  /*05d0*/  UIMAD UR10, UR10, UR12, URZ ;  /* 0x0000000c0a0a72a4 */ /* 0x000fe2000f8e023f */
[----:B------:R-:W-:Y:S01]  /*05e0*/  IMAD.U32 R0, RZ, RZ, UR9 ;  /* 0x00000009ff007e24 */ /* 0x000fe2000f8e00ff */
[----:B------:R-:W-:Y:S02]  /*05f0*/  @!P1 LOP3.LUT R3, RZ, R9, RZ, 0x33, !PT ;  /* 0x00000009ff039212 */ /* 0x000fe400078e33ff */
[----:B------:R-:W-:-:S02]  /*0600*/  UIMAD.WIDE.U32 UR4, UR5, UR10, UR4 ;  /* 0x0000000a050472a5 */ /* 0x000fc4000f8e0004 */
[----:B------:R-:W-:Y:S01]  /*0610*/  IABS R0, R0 ;  /* 0x0000000000007213 */ /* 0x000fe20000000000 */
[----:B------:R-:W-:-:S03]  /*0620*/  VIADD R63, R3, 0xffffffff ;  /* 0xffffffff033f7836 */ /* 0x000fc60000000000 */
[----:B------:R-:W-:Y:S01]  /*0630*/  R2UR UR11, R0 ;  /* 0x00000000000b72ca */ /* 0x000fe200000e0000 */
[----:B------:R-:W-:-:S05]  /*0640*/  IMAD.MOV.U32 R0, RZ, RZ, R8 ;  /* 0x000000ffff007224 */ /* 0x000fca00078e0008 */
[----:B------:R-:W-:Y:S01]  /*0650*/  R2UR UR10, R0 ;  /* 0x00000000000a72ca */ /* 0x000fe200000e0000 */
[----:B------:R-:W-:-:S04]  /*0660*/  IMAD R0, R63, R9, UR7 ;  /* 0x000000073f007e24 */ /* 0x000fc8000f8e0209 */
[----:B------:R-:W-:Y:S02]  /*0670*/  IMAD.SHL.U32 R0, R0, 0x20, RZ ;  /* 0x0000002000007824 */ /* 0x000fe400078e00ff */
[----:B------:R-:W-:-:S03]  /*0680*/  UIMAD.WIDE.U32 UR4, UR5, UR11, URZ ;  /* 0x0000000b050472a5 */ /* 0x000fc6000f8e003f */
[----:B------:R-:W-:Y:S02]  /*0690*/  ISETP.GE.AND P0, PT, R0, R7, PT ;  /* 0x000000070000720c */ /* 0x000fe40003f06270 */
[----:B------:R-:W-:Y:S02]  /*06a0*/  CS2R R6, SRZ ;  /* 0x0000000000067805 */ /* 0x000fe4000001ff00 */
[----:B-1----:R-:W-:Y:S01]  /*06b0*/  SHF.R.S32.HI R0, RZ, 0x1f, R61 ;  /* 0x0000001fff007819 */ /* 0x002fe2000001143d */
[----:B------:R-:W-:-:S03]  /*06c0*/  UIMAD UR4, UR5, UR10, UR11 ;  /* 0x0000000a050472a4 */ /* 0x000fc6000f8e020b */
[----:B------:R-:W-:Y:S01]  /*06d0*/  LEA.HI R65, R0, R61, RZ, 0x2 ;  /* 0x0000003d00417211 */ /* 0x000fe200078f10ff */
[----:B------:R-:W-:-:S03]  /*06e0*/  UISETP.GT.U32.AND UP1, UPT, UR12, UR4, UPT ;  /* 0x000000040c00728c */ /* 0x000fc6000bf24070 */
[----:B------:R-:W-:Y:S02]  /*06f0*/  LOP3.LUT R64, R65, 0xfffffffc, RZ, 0xc0, !PT ;  /* 0xfffffffc41407812 */ /* 0x000fe400078ec0ff */
[----:B------:R-:W-:Y:S01]  /*0700*/  SHF.R.S32.HI R65, RZ, 0x2, R65 ;  /* 0x00000002ff417819 */ /* 0x000fe20000011441 */
[----:B------:R-:W-:Y:S02]  /*0710*/  @!P0 IMAD.MOV R63, RZ, RZ, R3 ;  /* 0x000000ffff3f8224 */ /* 0x000fe400078e0203 */
[----:B------:R-:W-:-:S03]  /*0720*/  IMAD.IADD R64, R61, 0x1, -R64 ;  /* 0x000000013d407824 */ /* 0x000fc600078e0a40 */
[----:B------:R-:W-:Y:S01]  /*0730*/  @!UP1 UIADD3 UR4, UR4, -UR12, URZ ;  /* 0x8000000c04049290 */ /* 0x000fe2000fffe03f */
[----:B------:R-:W-:Y:S01]  /*0740*/  ISETP.GE.AND P0, PT, R63, 0x1, PT ;  /* 0x000000013f00780c */ /* 0x000fe20003f06270 */
[----:B------:R-:W-:Y:S02]  /*0750*/  @!UP1 UIADD3 UR5, UR5, 0x1, URZ ;  /* 0x0000000105059890 */ /* 0x000fe4000fffe03f */
[----:B------:R-:W-:Y:S02]  /*0760*/  UISETP.GE.U32.AND UP0, UPT, UR4, UR12, UPT ;  /* 0x0000000c0400728c */ /* 0x000fe4000bf06070 */
[----:B------:R-:W-:-:S04]  /*0770*/  ULOP3.LUT UR4, UR9, UR8, URZ, 0x3c, !UPT ;  /* 0x0000000809047292 */ /* 0x000fc8000f8e3c3f */
[----:B------:R-:W-:Y:S02]  /*0780*/  UISETP.GE.AND UP1, UPT, UR4, URZ, UPT ;  /* 0x0000003f0400728c */ /* 0x000fe4000bf26270 */
[----:B------:R-:W-:-:S03]  /*0790*/  USHF.R.S32.HI UR4, URZ, 0x1f, UR6 ;  /* 0x0000001f3f047899 */ /* 0x000fc60008011406 */
[----:B------:R-:W-:Y:S02]  /*07a0*/  @UP0 UIADD3 UR5, UR5, 0x1, URZ ;  /* 0x0000000105050890 */ /* 0x000fe4000fffe03f */
[----:B------:R-:W-:Y:S02]  /*07b0*/  UISETP.NE.AND UP0, UPT, UR8, URZ, UPT ;  /* 0x0000003f0800728c */ /* 0x000fe4000bf05270 */
[----:B------:R-:W-:Y:S02]  /*07c0*/  ULEA.HI UR4, UR4, UR6, URZ, 0x3 ;  /* 0x0000000604047291 */ /* 0x000fe4000f8f183f */
[----:B------:R-:W-:-:S07]  /*07d0*/  @!UP1 UIADD3 UR5, -UR5, URZ, URZ ;  /* 0x0000003f05059290 */ /* 0x000fce000fffe13f */
[----:B------:R-:W-:-:S04]  /*07e0*/  @!UP0 ULOP3.LUT UR5, URZ, UR8, URZ, 0x33, !UPT ;  /* 0x000000083f058292 */ /* 0x000fc8000f8e333f */
[----:B------:R-:W-:Y:S02]  /*07f0*/  UIADD3 UR10, -UR5, URZ, URZ ;  /* 0x0000003f050a7290 */ /* 0x000fe4000fffe13f */
[----:B------:R-:W-:Y:S02]  /*0800*/  USHF.L.U32 UR12, UR5, 0x4, URZ ;  /* 0x00000004050c7899 */ /* 0x000fe4000800063f */
[----:B------:R-:W-:-:S04]  /*0810*/  UIMAD UR10, UR8, UR10, UR9 ;  /* 0x0000000a080a72a4 */ /* 0x000fc8000f8e0209 */
[----:B------:R-:W-:-:S04]  /*0820*/  USHF.L.U32 UR26, UR10, 0x7, URZ ;  /* 0x000000070a1a7899 */ /* 0x000fc8000800063f */
[----:B------:R-:W-:Y:S01]  /*0830*/  USHF.R.S32.HI UR27, URZ, 0x1f, UR26 ;  /* 0x0000001f3f1b7899 */ /* 0x000fe2000801141a */
[----:B------:R-:W-:Y:S11]  /*0840*/  @!P0 BRA `(.L_x_3) ;  /* 0x0000001800308947 */ /* 0x000ff60003800000 */
[----:B------:R-:W0:Y:S01]  /*0850*/  S2R R60, SR_TID.Y ;  /* 0x00000000003c7919 */ /* 0x000e220000002200 */
[----:B------:R-:W-:Y:S01]  /*0860*/  USHF.L.U32 UR5, UR10, 0x4, URZ ;  /* 0x000000040a057899 */ /* 0x000fe2000800063f */
[----:B------:R-:W1:Y:S01]  /*0870*/  S2UR UR10, SR_CgaCtaId ;  /* 0x00000000000a79c3 */ /* 0x000e620000008800 */
[----:B------:R-:W-:Y:S01]  /*0880*/  LEA.HI R2, R0, R61, RZ, 0x4 ;  /* 0x0000003d00027211 */ /* 0x000fe200078f20ff */
[----:B------:R-:W-:Y:S01]  /*0890*/  USHF.R.S32.HI UR11, URZ, 0x3, UR4 ;  /* 0x000000033f0b7899 */ /* 0x000fe20008011404 */
[----:B------:R-:W-:Y:S01]  /*08a0*/  SHF.R.U32.HI R0, RZ, 0x2, R61 ;  /* 0x00000002ff007819 */ /* 0x000fe2000001163d */
[----:B------:R-:W-:Y:S01]  /*08b0*/  UMOV UR6, 0x400 ;  /* 0x0000040000067882 */ /* 0x000fe20000000000 */
[----:B------:R-:W-:Y:S01]  /*08c0*/  SHF.R.S32.HI R3, RZ, 0x4, R2 ;  /* 0x00000004ff037819 */ /* 0x000fe20000011402 */
[----:B------:R-:W-:Y:S01]  /*08d0*/  UIADD3 UR6, UR6, 0x500, URZ ;  /* 0x0000050006067890 */ /* 0x000fe2000fffe03f */
[----:B------:R-:W-:Y:S01]  /*08e0*/  LOP3.LUT R9, R0, 0x7ffffff, RZ, 0xc0, !PT ;  /* 0x07ffffff00097812 */ /* 0x000fe200078ec0ff */
[----:B------:R-:W-:Y:S01]  /*08f0*/  USHF.R.S32.HI UR8, URZ, 0x1f, UR5 ;  /* 0x0000001f3f087899 */ /* 0x000fe20008011405 */
[----:B------:R-:W-:Y:S01]  /*0900*/  LOP3.LUT R2, R2, 0xfffffff0, RZ, 0xc0, !PT ;  /* 0xfffffff002027812 */ /* 0x000fe200078ec0ff */
[----:B------:R-:W-:Y:S01]  /*0910*/  IMAD.MOV.U32 R43, RZ, RZ, RZ ;  /* 0x000000ffff2b7224 */ /* 0x000fe200078e00ff */
[----:B------:R-:W-:Y:S01]  /*0920*/  UMOV UR4, URZ ;  /* 0x0000003f00047c82 */ /* 0x000fe20008000000 */
[----:B------:R-:W-:Y:S01]  /*0930*/  ULDC UR28, c[0x0][0x214] ;  /* 0x00008500001c7ab9 */ /* 0x000fe20000000800 */
[----:B------:R-:W-:Y:S01]  /*0940*/  ULDC UR29, c[0x0][0x23c] ;  /* 0x00008f00001d7ab9 */ /* 0x000fe20000000800 */
[----:B------:R-:W-:Y:S01]  /*0950*/  IMAD.IADD R2, R61, 0x1, -R2 ;  /* 0x000000013d027824 */ /* 0x000fe200078e0a02 */
[----:B------:R-:W-:Y:S01]  /*0960*/  ULDC UR13, c[0x0][0x240] ;  /* 0x00009000000d7ab9 */ /* 0x000fe20000000800 */
[----:B------:R-:W-:Y:S01]  /*0970*/  ULDC.64 UR16, c[0x0][0x218] ;  /* 0x0000860000107ab9 */ /* 0x000fe20000000a00 */
[----:B------:R-:W-:Y:S01]  /*0980*/  ULDC.64 UR18, c[0x0][0x210] ;  /* 0x0000840000127ab9 */ /* 0x000fe20000000a00 */
[----:B------:R-:W-:Y:S01]  /*0990*/  IMAD.SHL.U32 R56, R2, 0x8, RZ ;  /* 0x0000000802387824 */ /* 0x000fe200078e00ff */
[----:B------:R-:W-:Y:S01]  /*09a0*/  ULDC.64 UR22, c[0x0][0x228] ;  /* 0x00008a0000167ab9 */ /* 0x000fe20000000a00 */
[----:B------:R-:W-:Y:S01]  /*09b0*/  ULDC.64 UR24, c[0x0][0x230] ;  /* 0x00008c0000187ab9 */ /* 0x000fe20000000a00 */
[----:B-1----:R-:W-:Y:S01]  /*09c0*/  ULEA UR10, UR10, UR6, 0x18 ;  /* 0x000000060a0a7291 */ /* 0x002fe2000f8ec03f */
[C---:B0-----:R-:W-:Y:S01]  /*09d0*/  LEA R0, R60.reuse, UR12, 0x3 ;  /* 0x0000000c3c007c11 */ /* 0x041fe2000f8e18ff */
[----:B------:R-:W-:-:S04]  /*09e0*/  IMAD R8, R60, UR11, RZ ;  /* 0x0000000b3c087c24 */ /* 0x000fc8000f8e02ff */
[----:B------:R-:W-:Y:S02]  /*09f0*/  IMAD.IADD R10, R0, 0x1, R9 ;  /* 0x00000001000a7824 */ /* 0x000fe400078e0209 */
[----:B------:R-:W-:Y:S02]  /*0a00*/  IMAD R9, R3, UR11, RZ ;  /* 0x0000000b03097c24 */ /* 0x000fe4000f8e02ff */
[----:B------:R-:W-:Y:S01]  /*0a10*/  IMAD.SHL.U32 R8, R8, 0x2, RZ ;  /* 0x0000000208087824 */ /* 0x000fe200078e00ff */
[----:B------:R-:W-:Y:S01]  /*0a20*/  ISETP.GE.U32.AND P0, PT, R10, UR20, PT ;  /* 0x000000140a007c0c */ /* 0x000fe2000bf06070 */
[----:B------:R-:W-:Y:S01]  /*0a30*/  ULDC.64 UR20, c[0x0][0x220] ;  /* 0x0000880000147ab9 */ /* 0x000fe20000000a00 */
[----:B------:R-:W-:Y:S02]  /*0a40*/  SHF.R.S32.HI R11, RZ, 0x1f, R9 ;  /* 0x0000001fff0b7819 */ /* 0x000fe40000011409 */
[----:B------:R-:W-:Y:S01]  /*0a50*/  IADD3 R59, P1, P2, R8, R9, R2 ;  /* 0x00000009083b7210 */ /* 0x000fe20007a3e002 */
[----:B------:R-:W-:Y:S01]  /*0a60*/  IMAD R9, R60, 0x2, R3 ;  /* 0x000000023c097824 */ /* 0x000fe200078e0203 */
[----:B------:R-:W-:-:S02]  /*0a70*/  SHF.R.S32.HI R10, RZ, 0x1f, R8 ;  /* 0x0000001fff0a7819 */ /* 0x000fc40000011408 */
[----:B------:R-:W-:Y:S01]  /*0a80*/  SHF.R.S32.HI R8, RZ, 0x1f, R2 ;  /* 0x0000001fff087819 */ /* 0x000fe20000011402 */
[----:B------:R-:W-:Y:S01]  /*0a90*/  IMAD R62, R9, 0x88, R56 ;  /* 0x00000088093e7824 */ /* 0x000fe200078e0238 */
[----:B------:R-:W-:Y:S02]  /*0aa0*/  IADD3 R3, P3, R2, UR5, RZ ;  /* 0x0000000502037c10 */ /* 0x000fe4000ff7e0ff */
[----:B------:R-:W-:Y:S02]  /*0ab0*/  IADD3.X R10, R10, R11, R8, P1, P2 ;  /* 0x0000000b0a0a7210 */ /* 0x000fe40000fe4408 */
[----:B------:R-:W-:Y:S02]  /*0ac0*/  IADD3 R59, P1, R59, UR5, RZ ;  /* 0x000000053b3b7c10 */ /* 0x000fe4000ff3e0ff */
[----:B------:R-:W-:Y:S02]  /*0ad0*/  IADD3 R57, P2, R56, UR26, RZ ;  /* 0x0000001a38397c10 */ /* 0x000fe4000ff5e0ff */
[----:B------:R-:W-:-:S02]  /*0ae0*/  IADD3.X R2, R8, UR8, RZ, P3, !PT ;  /* 0x0000000808027c10 */ /* 0x000fc40009ffe4ff */
[----:B------:R-:W-:Y:S02]  /*0af0*/  IADD3.X R58, R10, UR8, RZ, P1, !PT ;  /* 0x000000080a3a7c10 */ /* 0x000fe40008ffe4ff */
[----:B------:R-:W-:Y:S02]  /*0b00*/  LEA R62, R62, UR10, 0x1 ;  /* 0x0000000a3e3e7c11 */ /* 0x000fe4000f8e08ff */
[----:B------:R-:W-:-:S07]  /*0b10*/  LEA.HI.X.SX32 R56, R56, UR27, 0x1, P2 ;  /* 0x0000001b38387c11 */ /* 0x000fce00090f0eff */
.L_x_6:
[----:B------:R-:W0:Y:S01]  /*0b20*/  @P0 S2R R11, SR_CgaCtaId ;  /* 0x00000000000b0919 */ /* 0x000e220000008800 */
[----:B------:R-:W-:Y:S01]  /*0b30*/  IABS R12, UR18 ;  /* 0x00000012000c7c13 */ /* 0x000fe20008000000 */
[----:B------:R-:W-:Y:S01]  /*0b40*/  @P0 IMAD R9, R60, 0x8, R65 ;  /* 0x000000083c090824 */ /* 0x000fe200078e0241 */
[----:B------:R-:W-:Y:S01]  /*0b50*/  @P0 MOV R48, 0x400 ;  /* 0x0000040000300802 */ /* 0x000fe20000000f00 */
[----:B------:R-:W-:Y:S02]  /*0b60*/  BAR.SYNC.DEFER_BLOCKING 0x0 ;  /* 0x0000000000007b1d */ /* 0x000fe40000010000 */
[----:B------:R-:W-:-:S04]  /*0b70*/  @P0 IMAD R9, R9, 0x5, R64 ;  /* 0x0000000509090824 */ /* 0x000fc800078e0240 */
[----:B------:R-:W1:Y:S01]  /*0b80*/  I2F.RP R8, R12 ;  /* 0x0000000c00087306 */ /* 0x000e620000209400 */
[----:B------:R-:W-:Y:S01]  /*0b90*/  @P0 IMAD.SHL.U32 R9, R9, 0x8, RZ ;  /* 0x0000000809090824 */ /* 0x000fe200078e00ff */
[----:B------:R-:W-:Y:S06]  /*0ba0*/  BSSY B0, `(.L_x_4) ;  /* 0x000001d000007945 */ /* 0x000fec0003800000 */
[----:B-1----:R-:W1:Y:S01]  /*0bb0*/  MUFU.RCP R8, R8 ;  /* 0x0000000800087308 */ /* 0x002e620000001000 */
[----:B0-----:R-:W-:-:S05]  /*0bc0*/  @P0 LEA R48, R11, R48, 0x18 ;  /* 0x000000300b300211 */ /* 0x001fca00078ec0ff */
[----:B------:R-:W-:-:S05]  /*0bd0*/  @P0 IMAD R9, R9, 0x2, R48 ;  /* 0x0000000209090824 */ /* 0x000fca00078e0230 */
[----:B------:R0:W-:Y:S01]  /*0be0*/  @P0 STS.128 [R9], RZ ;  /* 0x000000ff09000388 */ /* 0x0001e20000000c00 */
[----:B-1----:R-:W-:-:S06]  /*0bf0*/  VIADD R13, R8, 0xffffffe ;  /* 0x0ffffffe080d7836 */ /* 0x002fcc0000000000 */
[----:B------:R-:W1:Y:S01]  /*0c00*/  F2I.FTZ.U32.TRUNC.NTZ R13, R13 ;  /* 0x0000000d000d7305 */ /* 0x000e62000021f000 */
[----:B0-----:R-:W-:Y:S05]  /*0c10*/  @P0 BRA `(.L_x_5) ;  /* 0x0000000000540947 */ /* 0x001fea0003800000 */
[----:B------:R-:W-:Y:S01]  /*0c20*/  UIMAD UR5, UR4, UR28, UR7 ;  /* 0x0000001c040572a4 */ /* 0x000fe2000f8e0207 */
[----:B------:R-:W-:Y:S02]  /*0c30*/  IMAD.IADD R8, R65, 0x1, R0 ;  /* 0x0000000141087824 */ /* 0x000fe400078e0200 */
[----:B------:R-:W-:Y:S01]  /*0c40*/  IMAD.SHL.U32 R15, R64, 0x8, RZ ;  /* 0x00000008400f7824 */ /* 0x000fe200078e00ff */
[----:B------:R-:W-:Y:S01]  /*0c50*/  USHF.L.U32 UR5, UR5, 0x5, URZ ;  /* 0x0000000505057899 */ /* 0x000fe2000800063f */
[----:B------:R-:W-:-:S03]  /*0c60*/  IMAD R8, R8, UR29, RZ ;  /* 0x0000001d08087c24 */ /* 0x000fc6000f8e02ff */
[----:B------:R-:W-:Y:S01]  /*0c70*/  USHF.R.S32.HI UR6, URZ, 0x1f, UR5 ;  /* 0x0000001f3f067899 */ /* 0x000fe20008011405 */
[--C-:B------:R-:W-:Y:S02]  /*0c80*/  SHF.R.S32.HI R10, RZ, 0x1f, R15.reuse ;  /* 0x0000001fff0a7819 */ /* 0x100fe4000001140f */
[----:B------:R-:W-:Y:S02]  /*0c90*/  SHF.R.S32.HI R9, RZ, 0x1f, R8 ;  /* 0x0000001fff097819 */ /* 0x000fe40000011408 */
[----:B------:R-:W-:-:S04]  /*0ca0*/  IADD3 R11, P1, P2, R8, UR5, R15 ;  /* 0x00000005080b7c10 */ /* 0x000fc8000fa3e00f */
[----:B------:R-:W-:Y:S02]  /*0cb0*/  IADD3.X R10, R9, UR6, R10, P1, P2 ;  /* 0x00000006090a7c10 */ /* 0x000fe40008fe440a */
[----:B------:R-:W-:-:S04]  /*0cc0*/  LEA R8, P1, R11, UR16, 0x1 ;  /* 0x000000100b087c11 */ /* 0x000fc8000f8208ff */
[----:B------:R-:W-:-:S06]  /*0cd0*/  LEA.HI.X R9, R11, UR17, R10, 0x1, P1 ;  /* 0x000000110b097c11 */ /* 0x000fcc00088f0c0a */
[----:B------:R-:W2:Y:S01]  /*0ce0*/  LDG.E.128.CONSTANT R8, desc[UR14][R8.64] ;  /* 0x0000000e08087981 */ /* 0x000ea2000c1e9d00 */
[----:B------:R-:W0:Y:S01]  /*0cf0*/  S2UR UR6, SR_CgaCtaId ;  /* 0x00000000000679c3 */ /* 0x000e220000008800 */
[----:B------:R-:W-:Y:S01]  /*0d00*/  UMOV UR5, 0x400 ;  /* 0x0000040000057882 */ /* 0x000fe20000000000 */
[----:B------:R-:W-:-:S04]  /*0d10*/  IMAD R14, R60, 0x8, R65 ;  /* 0x000000083c0e7824 */ /* 0x000fc800078e0241 */
[----:B------:R-:W-:Y:S01]  /*0d20*/  IMAD R15, R14, 0x28, R15 ;  /* 0x000000280e0f7824 */ /* 0x000fe200078e020f */
[----:B0-----:R-:W-:-:S06]  /*0d30*/  ULEA UR5, UR6, UR5, 0x18 ;  /* 0x0000000506057291 */ /* 0x001fcc000f8ec03f */
[----:B------:R-:W-:-:S04]  /*0d40*/  IMAD.U32 R48, RZ, RZ, UR5 ;  /* 0x00000005ff307e24 */ /* 0x000fc8000f8e00ff */
[----:B------:R-:W-:-:S05]  /*0d50*/  IMAD R15, R15, 0x2, R48 ;  /* 0x000000020f0f7824 */ /* 0x000fca00078e0230 */
[----:B--2---:R0:W-:Y:S02]  /*0d60*/  STS.128 [R15], R8 ;  /* 0x000000080f007388 */ /* 0x0041e40000000c00 */
.L_x_5:
[----:B------:R-:W-:Y:S05]  /*0d70*/  BSYNC B0 ;  /* 0x0000000000007941 */ /* 0x000fea0003800000 */
.L_x_4:
[----:B------:R-:W-:Y:S01]  /*0d80*/  UIMAD UR5, UR4, UR19, UR7 ;  /* 0x00000013040572a4 */ /* 0x000fe2000f8e0207 */
[--C-:B01----:R-:W-:Y:S02]  /*0d90*/  IMAD.MOV R9, RZ, RZ, -R13.reuse ;  /* 0x000000ffff097224 */ /* 0x103fe400078e0a0d */
[----:B------:R-:W-:Y:S01]  /*0da0*/  IMAD.MOV.U32 R8, RZ, RZ, RZ ;  /* 0x000000ffff087224 */ /* 0x000fe200078e00ff */
[----:B------:R-:W-:Y:S01]  /*0db0*/  USHF.L.U32 UR5, UR5, 0x5, URZ ;  /* 0x0000000505057899 */ /* 0x000fe2000800063f */
[----:B------:R-:W-:Y:S02]  /*0dc0*/  IMAD R10, R9, R12, RZ ;  /* 0x0000000c090a7224 */ /* 0x000fe400078e02ff */
[----:B------:R-:W-:Y:S01]  /*0dd0*/  IMAD.MOV.U32 R9, RZ, RZ, R13 ;  /* 0x000000ffff097224 */ /* 0x000fe200078e000d */
[----:B------:R-:W-:Y:S02]  /*0de0*/  ULOP3.LUT UR6, UR5, UR18, URZ, 0x3c, !UPT ;  /* 0x0000001205067292 */ /* 0x000fe4000f8e3c3f */
[----:B------:R-:W-:Y:S01]  /*0df0*/  IABS R11, UR5 ;  /* 0x00000005000b7c13 */ /* 0x000fe20008000000 */
[----:B------:R-:W-:Y:S01]  /*0e00*/  IMAD.HI.U32 R13, R13, R10, R8 ;  /* 0x0000000a0d0d7227 */ /* 0x000fe200078e0008 */
[----:B------:R-:W-:-:S02]  /*0e10*/  UIMAD UR5, UR5, UR11, URZ ;  /* 0x0000000b050572a4 */ /* 0x000fc4000f8e023f */
[----:B------:R-:W-:Y:S01]  /*0e20*/  ISETP.LE.AND P3, PT, RZ, UR6, PT ;  /* 0x00000006ff007c0c */ /* 0x000fe2000bf63270 */
[----:B------:R-:W-:-:S03]  /*0e30*/  IMAD.MOV.U32 R9, RZ, RZ, R11 ;  /* 0x000000ffff097224 */ /* 0x000fc600078e000b */
[----:B------:R-:W-:Y:S02]  /*0e40*/  IMAD.U32 R11, RZ, RZ, UR5 ;  /* 0x00000005ff0b7e24 */ /* 0x000fe4000f8e00ff */
[----:B------:R-:W-:-:S04]  /*0e50*/  IMAD.HI.U32 R13, R13, R9, RZ ;  /* 0x000000090d0d7227 */ /* 0x000fc800078e00ff */
[----:B------:R-:W-:-:S04]  /*0e60*/  IMAD.MOV R8, RZ, RZ, -R13 ;  /* 0x000000ffff087224 */ /* 0x000fc800078e0a0d */
[----:B------:R-:W-:-:S05]  /*0e70*/  IMAD R9, R12, R8, R9 ;  /* 0x000000080c097224 */ /* 0x000fca00078e0209 */
[----:B------:R-:W-:-:S13]  /*0e80*/  ISETP.GT.U32.AND P2, PT, R12, R9, PT ;  /* 0x000000090c00720c */ /* 0x000fda0003f44070 */
[----:B------:R-:W-:Y:S02]  /*0e90*/  @!P2 IMAD.IADD R9, R9, 0x1, -R12 ;  /* 0x000000010909a824 */ /* 0x000fe400078e0a0c */
[----:B------:R-:W-:Y:S01]  /*0ea0*/  @!P2 VIADD R13, R13, 0x1 ;  /* 0x000000010d0da836 */ /* 0x000fe20000000000 */
[----:B------:R-:W-:Y:S02]  /*0eb0*/  ISETP.NE.AND P2, PT, RZ, UR18, PT ;  /* 0x00000012ff007c0c */ /* 0x000fe4000bf45270 */
[----:B------:R-:W-:-:S13]  /*0ec0*/  ISETP.GE.U32.AND P1, PT, R9, R12, PT ;  /* 0x0000000c0900720c */ /* 0x000fda0003f26070 */
[----:B------:R-:W-:Y:S01]  /*0ed0*/  @P1 VIADD R13, R13, 0x1 ;  /* 0x000000010d0d1836 */ /* 0x000fe20000000000 */
[----:B------:R-:W-:-:S03]  /*0ee0*/  IADD3 R9, P1, R59, UR5, RZ ;  /* 0x000000053b097c10 */ /* 0x000fc6000ff3e0ff */
[----:B------:R-:W-:Y:S01]  /*0ef0*/  @!P3 IMAD.MOV R13, RZ, RZ, -R13 ;  /* 0x000000ffff0db224 */ /* 0x000fe200078e0a0d */
[----:B------:R-:W-:Y:S02]  /*0f00*/  @!P2 LOP3.LUT R13, RZ, UR18, RZ, 0x33, !PT ;  /* 0x00000012ff0dac12 */ /* 0x000fe4000f8e33ff */
[----:B------:R-:W-:Y:S02]  /*0f10*/  LEA.HI.X.SX32 R12, R11, R58, 0x1, P1 ;  /* 0x0000003a0b0c7211 */ /* 0x000fe400008f0eff */
[----:B------:R-:W-:Y:S01]  /*0f20*/  LEA R8, P2, R9, UR20, 0x2 ;  /* 0x0000001409087c11 */ /* 0x000fe2000f8410ff */
[----:B------:R-:W-:-:S03]  /*0f30*/  IMAD R10, R13, UR11, RZ ;  /* 0x0000000b0d0a7c24 */ /* 0x000fc6000f8e02ff */
[----:B------:R-:W-:Y:S02]  /*0f40*/  LEA.HI.X R9, R9, UR21, R12, 0x2, P2 ;  /* 0x0000001509097c11 */ /* 0x000fe400090f140c */
[----:B------:R-:W-:-:S03]  /*0f50*/  IADD3 R11, P1, R10, R3, RZ ;  /* 0x000000030a0b7210 */ /* 0x000fc60007f3e0ff */
[----:B------:R0:W2:Y:S01]  /*0f60*/  LDG.E.CONSTANT R44, desc[UR14][R8.64] ;  /* 0x0000000e082c7981 */ /* 0x0000a2000c1e9900 */
[----:B------:R-:W-:Y:S02]  /*0f70*/  LEA.HI.X.SX32 R12, R10, R2, 0x1, P1 ;  /* 0x000000020a0c7211 */ /* 0x000fe400008f0eff */
[----:B------:R-:W-:Y:S01]  /*0f80*/  LEA R10, P1, R11, UR24, 0x2 ;  /* 0x000000180b0a7c11 */ /* 0x000fe2000f8210ff */
[----:B------:R-:W-:-:S03]  /*0f90*/  UMOV UR6, UR13 ;  /* 0x0000000d00067c82 */ /* 0x000fc60008000000 */
[----:B------:R-:W-:Y:S01]  /*0fa0*/  LEA.HI.X R11, R11, UR25, R12, 0x2, P1 ;  /* 0x000000190b0b7c11 */ /* 0x000fe200088f140c */
[----:B------:R-:W-:-:S04]  /*0fb0*/  IMAD R13, R13, UR6, RZ ;  /* 0x000000060d0d7c24 */ /* 0x000fc8000f8e02ff */
[----:B------:R-:W3:Y:S01]  /*0fc0*/  LDG.E.CONSTANT R10, desc[UR14][R10.64] ;  /* 0x0000000e0a0a7981 */ /* 0x000ee2000c1e9900 */
[----:B------:R-:W-:Y:S01]  /*0fd0*/  IADD3 R14, P1, R13, R57, RZ ;  /* 0x000000390d0e7210 */ /* 0x000fe20007f3e0ff */
[----:B------:R-:W-:-:S03]  /*0fe0*/  USHF.L.U32 UR5, UR11, 0x2, URZ ;  /* 0x000000020b057899 */ /* 0x000fc6000800063f */
[----:B------:R-:W-:Y:S02]  /*0ff0*/  LEA.HI.X.SX32 R13, R13, R56, 0x1, P1 ;  /* 0x000000380d0d7211 */ /* 0x000fe400008f0eff */
[----:B------:R-:W-:Y:S01]  /*1000*/  LEA R12, P1, R14, UR22, 0x1 ;  /* 0x000000160e0c7c11 */ /* 0x000fe2000f8208ff */
[----:B------:R-:W-:-:S03]  /*1010*/  IMAD.U32 R45, RZ, RZ, UR5 ;  /* 0x00000005ff2d7e24 */ /* 0x000fc6000f8e00ff */
[----:B------:R-:W-:Y:S01]  /*1020*/  LEA.HI.X R13, R14, UR23, R13, 0x1, P1 ;  /* 0x000000170e0d7c11 */ /* 0x000fe200088f0c0d */
[----:B0-----:R-:W-:-:S05]  /*1030*/  IMAD.WIDE R8, R45, 0x4, R8 ;  /* 0x000000042d087825 */ /* 0x001fca00078e0208 */
[----:B------:R-:W4:Y:S04]  /*1040*/  LDG.E.128.CONSTANT R12, desc[UR14][R12.64] ;  /* 0x0000000e0c0c7981 */ /* 0x000f28000c1e9d00 */
[----:B------:R3:W5:Y:S01]  /*1050*/  LDG.E.CONSTANT R66, desc[UR14][R8.64] ;  /* 0x0000000e08427981 */ /* 0x000762000c1e9900 */
[----:B------:R-:W-:Y:S02]  /*1060*/  IMAD.MOV.U32 R49, RZ, RZ, 0x64006400 ;  /* 0x64006400ff317424 */ /* 0x000fe400078e00ff */
[----:B------:R-:W-:Y:S02]  /*1070*/  IMAD.U32 R51, RZ, RZ, UR5 ;  /* 0x00000005ff337e24 */ /* 0x000fe4000f8e00ff */
[----:B------:R-:W-:Y:S02]  /*1080*/  IMAD.MOV.U32 R67, RZ, RZ, 0x2c00 ;  /* 0x00002c00ff437424 */ /* 0x000fe400078e00ff */
[----:B------:R-:W-:-:S04]  /*1090*/  IMAD.WIDE R50, R51, 0x4, R8 ;  /* 0x0000000433327825 */ /* 0x000fc800078e0208 */
[----:B------:R-:W-:Y:S01]  /*10a0*/  IMAD.U32 R55, RZ, RZ, UR5 ;  /* 0x00000005ff377e24 */ /* 0x000fe2000f8e00ff */
[----:B--2---:R-:W-:-:S04]  /*10b0*/  SHF.R.U32.HI R46, RZ, 0x8, R44 ;  /* 0x00000008ff2e7819 */ /* 0x004fc8000001162c */
[----:B------:R-:W-:-:S05]  /*10c0*/  LOP3.LUT R68, R46, 0xf000f0, R49, 0xea, !PT ;  /* 0x00f000f02e447812 */ /* 0x000fca00078eea31 */
[----:B------:R-:W-:Y:S02]  /*10d0*/  HFMA2 R47, R68, R67.H0_H0, -64, -64 ;  /* 0xd400d400442f7431 */ /* 0x000fe40000040043 */
[----:B------:R5:W2:Y:S01]  /*10e0*/  LDG.E.CONSTANT R68, desc[UR14][R50.64] ;  /* 0x0000000e32447981 */ /* 0x000aa2000c1e9900 */
[----:B---3--:R-:W-:Y:S02]  /*10f0*/  SHF.R.U32.HI R8, RZ, 0x8, R10 ;  /* 0x00000008ff087819 */ /* 0x008fe4000001160a */
[--C-:B------:R-:W-:Y:S02]  /*1100*/  LOP3.LUT R9, R10, 0xf000f, R49.reuse, 0xea, !PT ;  /* 0x000f000f0a097812 */ /* 0x100fe400078eea31 */
[--C-:B------:R-:W-:Y:S02]  /*1110*/  LOP3.LUT R54, R8, 0xf000f0, R49.reuse, 0xea, !PT ;  /* 0x00f000f008367812 */ /* 0x100fe400078eea31 */
[--C-:B------:R-:W-:Y:S02]  /*1120*/  LOP3.LUT R11, R44, 0xf000f, R49.reuse, 0xea, !PT ;  /* 0x000f000f2c0b7812 */ /* 0x100fe400078eea31 */
[----:B------:R-:W-:-:S02]  /*1130*/  LOP3.LUT R45, R46, 0xf000f, R49, 0xea, !PT ;  /* 0x000f000f2e2d7812 */ /* 0x000fc400078eea31 */
[--C-:B------:R-:W-:Y:S02]  /*1140*/  LOP3.LUT R53, R8, 0xf000f, R49.reuse, 0xea, !PT ;  /* 0x000f000f08357812 */ /* 0x100fe400078eea31 */
[--C-:B------:R-:W-:Y:S01]  /*1150*/  LOP3.LUT R52, R10, 0xf000f0, R49.reuse, 0xea, !PT ;  /* 0x00f000f00a347812 */ /* 0x100fe200078eea31 */
[----:B------:R-:W-:Y:S01]  /*1160*/  HADD2 R10, R9, -1024, -1024 ;  /* 0xe400e400090a7430 */ /* 0x000fe20000000000 */
[----:B------:R-:W-:Y:S01]  /*1170*/  LOP3.LUT R44, R44, 0xf000f0, R49, 0xea, !PT ;  /* 0x00f000f02c2c7812 */ /* 0x000fe200078eea31 */
[----:B------:R-:W-:Y:S02]  /*1180*/  HFMA2 R9, R54, R67.H0_H0, -64, -64 ;  /* 0xd400d40036097431 */ /* 0x000fe40000040043 */
[----:B------:R-:W-:-:S04]  /*1190*/  IMAD.WIDE R54, R55, 0x4, R50 ;  /* 0x0000000437367825 */ /* 0x000fc800078e0232 */
[----:B------:R-:W-:Y:S02]  /*11a0*/  HADD2 R46, R11, -1024, -1024 ;  /* 0xe400e4000b2e7430 */ /* 0x000fe40000000000 */
[----:B------:R-:W-:Y:S02]  /*11b0*/  HADD2 R45, R45, -1024, -1024 ;  /* 0xe400e4002d2d7430 */ /* 0x000fe40000000000 */
[----:B------:R-:W-:Y:S01]  /*11c0*/  HADD2 R8, R53, -1024, -1024 ;  /* 0xe400e40035087430 */ /* 0x000fe20000000000 */
[----:B------:R0:W3:Y:S01]  /*11d0*/  LDG.E.CONSTANT R51, desc[UR14][R54.64] ;  /* 0x0000000e36337981 */ /* 0x0000e2000c1e9900 */
[-C--:B------:R-:W-:Y:S02]  /*11e0*/  HFMA2 R44, R44, R67.reuse.H0_H0, -64, -64 ;  /* 0xd400d4002c2c7431 */ /* 0x080fe40000040043 */
[----:B------:R-:W-:Y:S02]  /*11f0*/  HFMA2 R11, R52, R67.H0_H0, -64, -64 ;  /* 0xd400d400340b7431 */ /* 0x000fe40000040043 */
[----:B------:R-:W-:-:S02]  /*1200*/  HADD2 R46, R46, -R10 ;  /* 0x8000000a2e2e7230 */ /* 0x000fc40000000000 */
[----:B------:R-:W-:Y:S02]  /*1210*/  HADD2 R53, R45, -R8 ;  /* 0x800000082d357230 */ /* 0x000fe40000000000 */
[----:B------:R-:W-:Y:S02]  /*1220*/  HADD2 R52, R44, -R11 ;  /* 0x8000000b2c347230 */ /* 0x000fe40000000000 */
[----:B----4-:R-:W-:Y:S02]  /*1230*/  HFMA2 R44, R46, R12, RZ.H0_H0 ;  /* 0x0000000c2e2c7231 */ /* 0x010fe400000400ff */
[----:B------:R-:W-:Y:S02]  /*1240*/  HADD2 R47, R47, -R9 ;  /* 0x800000092f2f7230 */ /* 0x000fe40000000000 */
[----:B------:R-:W-:Y:S02]  /*1250*/  HFMA2 R46, R53, R14, RZ.H0_H0 ;  /* 0x0000000e352e7231 */ /* 0x000fe400000400ff */
[----:B------:R-:W-:Y:S01]  /*1260*/  IMAD.U32 R53, RZ, RZ, UR5 ;  /* 0x00000005ff357e24 */ /* 0x000fe2000f8e00ff */
[----:B-----5:R-:W-:Y:S01]  /*1270*/  SHF.R.U32.HI R50, RZ, 0x8, R66 ;  /* 0x00000008ff327819 */ /* 0x020fe20000011642 */
[----:B------:R-:W-:Y:S01]  /*1280*/  HFMA2 R45, R52, R13, RZ.H0_H0 ;  /* 0x0000000d342d7231 */ /* 0x000fe200000400ff */
[----:B------:R-:W-:Y:S01]  /*1290*/  LOP3.LUT R69, R66, 0xf000f, R49, 0xea, !PT ;  /* 0x000f000f42457812 */ /* 0x000fe200078eea31 */
[----:B------:R-:W-:-:S02]  /*12a0*/  HFMA2 R47, R47, R15, RZ.H0_H0 ;  /* 0x0000000f2f2f7231 */ /* 0x000fc400000400ff */
[----:B------:R-:W-:Y:S01]  /*12b0*/  IMAD.WIDE R52, R53, 0x4, R54 ;  /* 0x0000000435347825 */ /* 0x000fe200078e0236 */
[--C-:B------:R-:W-:Y:S02]  /*12c0*/  LOP3.LUT R66, R66, 0xf000f0, R49.reuse, 0xea, !PT ;  /* 0x00f000f042427812 */ /* 0x100fe400078eea31 */
[C-C-:B0-----:R-:W-:Y:S02]  /*12d0*/  LOP3.LUT R54, R50.reuse, 0xf000f, R49.reuse, 0xea, !PT ;  /* 0x000f000f32367812 */ /* 0x141fe400078eea31 */
[----:B------:R-:W-:Y:S01]  /*12e0*/  LOP3.LUT R50, R50, 0xf000f0, R49, 0xea, !PT ;  /* 0x00f000f032327812 */ /* 0x000fe200078eea31 */
[----:B------:R0:W-:Y:S01]  /*12f0*/  STS.128 [R62], R44 ;  /* 0x0000002c3e007388 */ /* 0x0001e20000000c00 */
[----:B------:R-:W-:Y:S02]  /*1300*/  HADD2 R69, R69, -1024, -1024 ;  /* 0xe400e40045457430 */ /* 0x000fe40000000000 */
[----:B------:R-:W-:Y:S02]  /*1310*/  IMAD.U32 R55, RZ, RZ, UR5 ;  /* 0x00000005ff377e24 */ /* 0x000fe4000f8e00ff */
[----:B------:R-:W-:-:S02]  /*1320*/  HFMA2 R50, R50, R67.H0_H0, -64, -64 ;  /* 0xd400d40032327431 */ /* 0x000fc40000040043 */
[----:B------:R-:W-:Y:S02]  /*1330*/  HADD2 R69, R69, -R10 ;  /* 0x8000000a45457230 */ /* 0x000fe40000000000 */
[----:B------:R-:W-:Y:S02]  /*1340*/  HADD2 R50, R50, -R9 ;  /* 0x8000000932327230 */ /* 0x000fe40000000000 */
[----:B0-----:R-:W-:Y:S02]  /*1350*/  HFMA2 R44, R66, R67.H0_H0, -64, -64 ;  /* 0xd400d400422c7431 */ /* 0x001fe40000040043 */
[----:B------:R-:W-:Y:S01]  /*1360*/  HADD2 R45, R54, -1024, -1024 ;  /* 0xe400e400362d7430 */ /* 0x000fe20000000000 */
[----:B------:R0:W4:Y:S01]  /*1370*/  LDG.E.CONSTANT R66, desc[UR14][R52.64] ;  /* 0x0000000e34427981 */ /* 0x000122000c1e9900 */
[----:B------:R-:W-:Y:S02]  /*1380*/  HADD2 R46, R44, -R11 ;  /* 0x8000000b2c2e7230 */ /* 0x000fe40000000000 */
[----:B------:R-:W-:-:S02]  /*1390*/  HADD2 R47, R45, -R8 ;  /* 0x800000082d2f7230 */ /* 0x000fc40000000000 */
[----:B------:R-:W-:Y:S02]  /*13a0*/  HFMA2 R45, R46, R13, RZ.H0_H0 ;  /* 0x0000000d2e2d7231 */ /* 0x000fe400000400ff */
[----:B------:R-:W-:Y:S02]  /*13b0*/  HFMA2 R46, R47, R14, RZ.H0_H0 ;  /* 0x0000000e2f2e7231 */ /* 0x000fe400000400ff */
[----:B0-----:R-:W-:-:S04]  /*13c0*/  IMAD.WIDE R52, R55, 0x4, R52 ;  /* 0x0000000437347825 */ /* 0x001fc800078e0234 */
[----:B------:R-:W-:Y:S02]  /*13d0*/  HFMA2 R44, R69, R12, RZ.H0_H0 ;  /* 0x0000000c452c7231 */ /* 0x000fe400000400ff */
[----:B------:R-:W-:Y:S01]  /*13e0*/  HFMA2 R47, R50, R15, RZ.H0_H0 ;  /* 0x0000000f322f7231 */ /* 0x000fe200000400ff */
[----:B------:R-:W5:Y:S04]  /*13f0*/  LDG.E.CONSTANT R54, desc[UR14][R52.64] ;  /* 0x0000000e34367981 */ /* 0x000f68000c1e9900 */
[----:B------:R0:W-:Y:S02]  /*1400*/  STS.128 [R62+0x440], R44 ;  /* 0x0004402c3e007388 */ /* 0x0001e40000000c00 */
[----:B0-----:R-:W-:-:S05]  /*1410*/  IMAD.WIDE R46, R55, 0x4, R52 ;  /* 0x00000004372e7825 */ /* 0x001fca00078e0234 */
[----:B------:R-:W5:Y:S01]  /*1420*/  LDG.E.CONSTANT R52, desc[UR14][R46.64] ;  /* 0x0000000e2e347981 */ /* 0x000f62000c1e9900 */
[----:B------:R-:W-:-:S05]  /*1430*/  IMAD.WIDE R44, R55, 0x4, R46 ;  /* 0x00000004372c7825 */ /* 0x000fca00078e022e */
[----:B------:R0:W5:Y:S01]  /*1440*/  LDG.E.CONSTANT R50, desc[UR14][R44.64] ;  /* 0x0000000e2c327981 */ /* 0x000162000c1e9900 */
[----:B------:R-:W1:Y:S01]  /*1450*/  S2UR UR5, SR_SWINHI ;  /* 0x00000000000579c3 */ /* 0x000e620000002f00 */
[----:B------:R-:W-:Y:S01]  /*1460*/  UMOV UR8, UR10 ;  /* 0x0000000a00087c82 */ /* 0x000fe20008000000 */
[----:B-1----:R-:W-:Y:S01]  /*1470*/  UMOV UR9, UR5 ;  /* 0x0000000500097c82 */ /* 0x002fe20008000000 */
[----:B--2---:R-:W-:Y:S02]  /*1480*/  SHF.R.U32.HI R55, RZ, 0x8, R68 ;  /* 0x00000008ff377819 */ /* 0x004fe40000011644 */
[C-C-:B------:R-:W-:Y:S02]  /*1490*/  LOP3.LUT R69, R68.reuse, 0xf000f, R49.reuse, 0xea, !PT ;  /* 0x000f000f44457812 */ /* 0x140fe400078eea31 */
[--C-:B------:R-:W-:Y:S02]  /*14a0*/  LOP3.LUT R68, R68, 0xf000f0, R49.reuse, 0xea, !PT ;  /* 0x00f000f044447812 */ /* 0x100fe400078eea31 */
[----:B0-----:R-:W-:-:S03]  /*14b0*/  LOP3.LUT R44, R55, 0xf000f, R49, 0xea, !PT ;  /* 0x000f000f372c7812 */ /* 0x001fc600078eea31 */
[-C--:B------:R-:W-:Y:S01]  /*14c0*/  HFMA2 R68, R68, R67.reuse.H0_H0, -64, -64 ;  /* 0xd400d40044447431 */ /* 0x080fe20000040043 */
[----:B------:R-:W-:Y:S01]  /*14d0*/  LOP3.LUT R55, R55, 0xf000f0, R49, 0xea, !PT ;  /* 0x00f000f037377812 */ /* 0x000fe200078eea31 */
[----:B------:R-:W-:Y:S02]  /*14e0*/  HADD2 R45, R44, -1024, -1024 ;  /* 0xe400e4002c2d7430 */ /* 0x000fe40000000000 */
[----:B------:R-:W-:Y:S02]  /*14f0*/  HADD2 R68, R68, -R11 ;  /* 0x8000000b44447230 */ /* 0x000fe40000000000 */
[----:B------:R-:W-:Y:S02]  /*1500*/  HADD2 R46, R45, -R8 ;  /* 0x800000082d2e7230 */ /* 0x000fe40000000000 */
[----:B------:R-:W-:Y:S02]  /*1510*/  HFMA2 R55, R55, R67.H0_H0, -64, -64 ;  /* 0xd400d40037377431 */ /* 0x000fe40000040043 */
[----:B------:R-:W-:-:S02]  /*1520*/  HFMA2 R45, R68, R13, RZ.H0_H0 ;  /* 0x0000000d442d7231 */ /* 0x000fc400000400ff */
[----:B------:R-:W-:Y:S01]  /*1530*/  HADD2 R69, R69, -1024, -1024 ;  /* 0xe400e40045457430 */ /* 0x000fe20000000000 */
[----:B---3--:R-:W-:Y:S01]  /*1540*/  SHF.R.U32.HI R68, RZ, 0x8, R51 ;  /* 0x00000008ff447819 */ /* 0x008fe20000011633 */
[----:B------:R-:W-:Y:S01]  /*1550*/  HADD2 R47, R55, -R9 ;  /* 0x80000009372f7230 */ /* 0x000fe20000000000 */
[C-C-:B------:R-:W-:Y:S01]  /*1560*/  LOP3.LUT R53, R51.reuse, 0xf000f, R49.reuse, 0xea, !PT ;  /* 0x000f000f33357812 */ /* 0x140fe200078eea31 */
[----:B------:R-:W-:Y:S01]  /*1570*/  HADD2 R69, R69, -R10 ;  /* 0x8000000a45457230 */ /* 0x000fe20000000000 */
[C-C-:B------:R-:W-:Y:S02]  /*1580*/  LOP3.LUT R55, R68.reuse, 0xf000f, R49.reuse, 0xea, !PT ;  /* 0x000f000f44377812 */ /* 0x140fe400078eea31 */
[--C-:B------:R-:W-:Y:S02]  /*1590*/  LOP3.LUT R51, R51, 0xf000f0, R49.reuse, 0xea, !PT ;  /* 0x00f000f033337812 */ /* 0x100fe400078eea31 */
[----:B------:R-:W-:Y:S01]  /*15a0*/  LOP3.LUT R68, R68, 0xf000f0, R49, 0xea, !PT ;  /* 0x00f000f044447812 */ /* 0x000fe200078eea31 */
[----:B------:R-:W-:-:S02]  /*15b0*/  HFMA2 R44, R69, R12, RZ.H0_H0 ;  /* 0x0000000c452c7231 */ /* 0x000fc400000400ff */
[----:B------:R-:W-:Y:S02]  /*15c0*/  HFMA2 R46, R46, R14, RZ.H0_H0 ;  /* 0x0000000e2e2e7231 */ /* 0x000fe400000400ff */
[----:B------:R-:W-:Y:S02]  /*15d0*/  HFMA2 R47, R47, R15, RZ.H0_H0 ;  /* 0x0000000f2f2f7231 */ /* 0x000fe400000400ff */
[----:B------:R-:W-:Y:S02]  /*15e0*/  HADD2 R53, R53, -1024, -1024 ;  /* 0xe400e40035357430 */ /* 0x000fe40000000000 */
[-C--:B------:R-:W-:Y:S02]  /*15f0*/  HFMA2 R51, R51, R67.reuse.H0_H0, -64, -64 ;  /* 0xd400d40033337431 */ /* 0x080fe40000040043 */
[----:B------:R-:W-:Y:S01]  /*1600*/  HFMA2 R68, R68, R67.H0_H0, -64, -64 ;  /* 0xd400d40044447431 */ /* 0x000fe20000040043 */
[----:B------:R0:W-:Y:S01]  /*1610*/  STS.128 [R62+0x880], R44 ;  /* 0x0008802c3e007388 */ /* 0x0001e20000000c00 */
[----:B------:R-:W-:-:S02]  /*1620*/  HADD2 R55, R55, -1024, -1024 ;  /* 0xe400e40037377430 */ /* 0x000fc40000000000 */
[----:B------:R-:W-:Y:S02]  /*1630*/  HADD2 R53, R53, -R10 ;  /* 0x8000000a35357230 */ /* 0x000fe40000000000 */
[----:B0-----:R-:W-:Y:S02]  /*1640*/  HADD2 R45, R51, -R11 ;  /* 0x8000000b332d7230 */ /* 0x001fe40000000000 */
[----:B------:R-:W-:Y:S02]  /*1650*/  HADD2 R47, R68, -R9 ;  /* 0x80000009442f7230 */ /* 0x000fe40000000000 */
[----:B------:R-:W-:Y:S02]  /*1660*/  HADD2 R46, R55, -R8 ;  /* 0x80000008372e7230 */ /* 0x000fe40000000000 */
[----:B------:R-:W-:Y:S01]  /*1670*/  HFMA2 R44, R53, R12, RZ.H0_H0 ;  /* 0x0000000c352c7231 */ /* 0x000fe200000400ff */
[----:B----4-:R-:W-:Y:S02]  /*1680*/  SHF.R.U32.HI R68, RZ, 0x8, R66 ;  /* 0x00000008ff447819 */ /* 0x010fe40000011642 */
[----:B------:R-:W-:-:S02]  /*1690*/  LOP3.LUT R51, R66, 0xf000f, R49, 0xea, !PT ;  /* 0x000f000f42337812 */ /* 0x000fc400078eea31 */
[--C-:B------:R-:W-:Y:S01]  /*16a0*/  LOP3.LUT R66, R66, 0xf000f0, R49.reuse, 0xea, !PT ;  /* 0x00f000f042427812 */ /* 0x100fe200078eea31 */
[----:B------:R-:W-:Y:S01]  /*16b0*/  HFMA2 R45, R45, R13, RZ.H0_H0 ;  /* 0x0000000d2d2d7231 */ /* 0x000fe200000400ff */
[C-C-:B------:R-:W-:Y:S01]  /*16c0*/  LOP3.LUT R53, R68.reuse, 0xf000f, R49.reuse, 0xea, !PT ;  /* 0x000f000f44357812 */ /* 0x140fe200078eea31 */
[----:B------:R-:W-:Y:S01]  /*16d0*/  HFMA2 R46, R46, R14, RZ.H0_H0 ;  /* 0x0000000e2e2e7231 */ /* 0x000fe200000400ff */
[----:B------:R-:W-:Y:S01]  /*16e0*/  LOP3.LUT R68, R68, 0xf000f0, R49, 0xea, !PT ;  /* 0x00f000f044447812 */ /* 0x000fe200078eea31 */
[----:B------:R-:W-:Y:S02]  /*16f0*/  HFMA2 R47, R47, R15, RZ.H0_H0 ;  /* 0x0000000f2f2f7231 */ /* 0x000fe400000400ff */
[----:B------:R-:W-:Y:S02]  /*1700*/  HADD2 R51, R51, -1024, -1024 ;  /* 0xe400e40033337430 */ /* 0x000fe40000000000 */
[----:B------:R-:W-:Y:S01]  /*1710*/  HFMA2 R66, R66, R67.H0_H0, -64, -64 ;  /* 0xd400d40042427431 */ /* 0x000fe20000040043 */
[----:B------:R0:W-:Y:S01]  /*1720*/  STS.128 [R62+0xcc0], R44 ;  /* 0x000cc02c3e007388 */ /* 0x0001e20000000c00 */
[----:B------:R-:W-:-:S02]  /*1730*/  HADD2 R51, R51, -R10 ;  /* 0x8000000a33337230 */ /* 0x000fc40000000000 */
[----:B------:R-:W-:Y:S02]  /*1740*/  HADD2 R53, R53, -1024, -1024 ;  /* 0xe400e40035357430 */ /* 0x000fe40000000000 */
[----:B------:R-:W-:Y:S02]  /*1750*/  HFMA2 R68, R68, R67.H0_H0, -64, -64 ;  /* 0xd400d40044447431 */ /* 0x000fe40000040043 */
[----:B0-----:R-:W-:Y:S01]  /*1760*/  HADD2 R45, R66, -R11 ;  /* 0x8000000b422d7230 */ /* 0x001fe20000000000 */
[----:B-----5:R-:W-:Y:S01]  /*1770*/  SHF.R.U32.HI R66, RZ, 0x8, R54 ;  /* 0x00000008ff427819 */ /* 0x020fe20000011636 */
[----:B------:R-:W-:Y:S01]  /*1780*/  HFMA2 R44, R51, R12, RZ.H0_H0 ;  /* 0x0000000c332c7231 */ /* 0x000fe200000400ff */
[C-C-:B------:R-:W-:Y:S01]  /*1790*/  LOP3.LUT R51, R54.reuse, 0xf000f, R49.reuse, 0xea, !PT ;  /* 0x000f000f36337812 */ /* 0x140fe200078eea31 */
[----:B------:R-:W-:Y:S01]  /*17a0*/  HADD2 R46, R53, -R8 ;  /* 0x80000008352e7230 */ /* 0x000fe20000000000 */
[--C-:B------:R-:W-:Y:S01]  /*17b0*/  LOP3.LUT R54, R54, 0xf000f0, R49.reuse, 0xea, !PT ;  /* 0x00f000f036367812 */ /* 0x100fe200078eea31 */
[----:B------:R-:W-:Y:S01]  /*17c0*/  HADD2 R47, R68, -R9 ;  /* 0x80000009442f7230 */ /* 0x000fe20000000000 */
[C-C-:B------:R-:W-:Y:S01]  /*17d0*/  LOP3.LUT R53, R66.reuse, 0xf000f, R49.reuse, 0xea, !PT ;  /* 0x000f000f42357812 */ /* 0x140fe200078eea31 */
[----:B------:R-:W-:Y:S01]  /*17e0*/  HFMA2 R45, R45, R13, RZ.H0_H0 ;  /* 0x0000000d2d2d7231 */ /* 0x000fe200000400ff */
[----:B------:R-:W-:Y:S01]  /*17f0*/  LOP3.LUT R66, R66, 0xf000f0, R49, 0xea, !PT ;  /* 0x00f000f042427812 */ /* 0x000fe200078eea31 */
[----:B------:R-:W-:-:S02]  /*1800*/  HFMA2 R46, R46, R14, RZ.H0_H0 ;  /* 0x0000000e2e2e7231 */ /* 0x000fc400000400ff */
[----:B------:R-:W-:Y:S02]  /*1810*/  HFMA2 R47, R47, R15, RZ.H0_H0 ;  /* 0x0000000f2f2f7231 */ /* 0x000fe400000400ff */
[----:B------:R-:W-:Y:S02]  /*1820*/  HADD2 R51, R51, -1024, -1024 ;  /* 0xe400e40033337430 */ /* 0x000fe40000000000 */
[-C--:B------:R-:W-:Y:S01]  /*1830*/  HFMA2 R54, R54, R67.reuse.H0_H0, -64, -64 ;  /* 0xd400d40036367431 */ /* 0x080fe20000040043 */
[----:B------:R0:W-:Y:S01]  /*1840*/  STS.128 [R62+0x1100], R44 ;  /* 0x0011002c3e007388 */ /* 0x0001e20000000c00 */
[----:B------:R-:W-:Y:S02]  /*1850*/  HADD2 R53, R53, -1024, -1024 ;  /* 0xe400e40035357430 */ /* 0x000fe40000000000 */
[----:B------:R-:W-:Y:S02]  /*1860*/  HFMA2 R66, R66, R67.H0_H0, -64, -64 ;  /* 0xd400d40042427431 */ /* 0x000fe40000040043 */
[----:B------:R-:W-:Y:S01]  /*1870*/  HADD2 R51, R51, -R10 ;  /* 0x8000000a33337230 */ /* 0x000fe20000000000 */
[----:B------:R-:W-:-:S04]  /*1880*/  SHF.R.U32.HI R68, RZ, 0x8, R50 ;  /* 0x00000008ff447819 */ /* 0x000fc80000011632 */
[--C-:B------:R-:W-:Y:S01]  /*1890*/  LOP3.LUT R55, R68, 0xf000f0, R49.reuse, 0xea, !PT ;  /* 0x00f000f044377812 */ /* 0x100fe200078eea31 */
[----:B0-----:R-:W-:Y:S01]  /*18a0*/  HADD2 R45, R54, -R11 ;  /* 0x8000000b362d7230 */ /* 0x001fe20000000000 */
[----:B------:R-:W-:Y:S01]  /*18b0*/  SHF.R.U32.HI R54, RZ, 0x8, R52 ;  /* 0x00000008ff367819 */ /* 0x000fe20000011634 */
[----:B------:R-:W-:Y:S02]  /*18c0*/  HADD2 R46, R53, -R8 ;  /* 0x80000008352e7230 */ /* 0x000fe40000000000 */
[----:B------:R-:W-:Y:S01]  /*18d0*/  HADD2 R47, R66, -R9 ;  /* 0x80000009422f7230 */ /* 0x000fe20000000000 */
[C-C-:B------:R-:W-:Y:S01]  /*18e0*/  LOP3.LUT R53, R52.reuse, 0xf000f, R49.reuse, 0xea, !PT ;  /* 0x000f000f34357812 */ /* 0x140fe200078eea31 */
[----:B------:R-:W-:Y:S01]  /*18f0*/  HFMA2 R44, R51, R12, RZ.H0_H0 ;  /* 0x0000000c332c7231 */ /* 0x000fe200000400ff */
[--C-:B------:R-:W-:Y:S01]  /*1900*/  LOP3.LUT R66, R52, 0xf000f0, R49.reuse, 0xea, !PT ;  /* 0x00f000f034427812 */ /* 0x100fe200078eea31 */
[----:B------:R-:W-:Y:S01]  /*1910*/  HFMA2 R45, R45, R13, RZ.H0_H0 ;  /* 0x0000000d2d2d7231 */ /* 0x000fe200000400ff */
[--C-:B------:R-:W-:Y:S01]  /*1920*/  LOP3.LUT R51, R54, 0xf000f, R49.reuse, 0xea, !PT ;  /* 0x000f000f36337812 */ /* 0x100fe200078eea31 */
[----:B------:R-:W-:Y:S01]  /*1930*/  HFMA2 R46, R46, R14, RZ.H0_H0 ;  /* 0x0000000e2e2e7231 */ /* 0x000fe200000400ff */
[--C-:B------:R-:W-:Y:S01]  /*1940*/  LOP3.LUT R52, R50, 0xf000f, R49.reuse, 0xea, !PT ;  /* 0x000f000f32347812 */ /* 0x100fe200078eea31 */
[----:B------:R-:W-:Y:S01]  /*1950*/  HFMA2 R47, R47, R15, RZ.H0_H0 ;  /* 0x0000000f2f2f7231 */ /* 0x000fe200000400ff */
[----:B------:R-:W-:-:S02]  /*1960*/  LOP3.LUT R54, R54, 0xf000f0, R49, 0xea, !PT ;  /* 0x00f000f036367812 */ /* 0x000fc400078eea31 */
[--C-:B------:R-:W-:Y:S02]  /*1970*/  LOP3.LUT R50, R50, 0xf000f0, R49.reuse, 0xea, !PT ;  /* 0x00f000f032327812 */ /* 0x100fe400078eea31 */
[----:B------:R-:W-:Y:S01]  /*1980*/  LOP3.LUT R49, R68, 0xf000f, R49, 0xea, !PT ;  /* 0x000f000f44317812 */ /* 0x000fe200078eea31 */
[----:B------:R0:W-:Y:S01]  /*1990*/  STS.128 [R62+0x1540], R44 ;  /* 0x0015402c3e007388 */ /* 0x0001e20000000c00 */
[----:B------:R-:W-:Y:S02]  /*19a0*/  HADD2 R51, R51, -1024, -1024 ;  /* 0xe400e40033337430 */ /* 0x000fe40000000000 */
[----:B------:R-:W-:Y:S02]  /*19b0*/  HFMA2 R50, R50, R67.H0_H0, -64, -64 ;  /* 0xd400d40032327431 */ /* 0x000fe40000040043 */
[----:B------:R-:W-:Y:S02]  /*19c0*/  HADD2 R49, R49, -1024, -1024 ;  /* 0xe400e40031317430 */ /* 0x000fe40000000000 */
[----:B------:R-:W-:-:S02]  /*19d0*/  HADD2 R50, R50, -R11 ;  /* 0x8000000b32327230 */ /* 0x000fc40000000000 */
[--C-:B------:R-:W-:Y:S02]  /*19e0*/  HADD2 R51, R51, -R8.reuse ;  /* 0x8000000833337230 */ /* 0x100fe40000000000 */
[----:B------:R-:W-:Y:S02]  /*19f0*/  HADD2 R49, R49, -R8 ;  /* 0x8000000831317230 */ /* 0x000fe40000000000 */
[----:B0-----:R-:W-:Y:S01]  /*1a00*/  HFMA2 R44, R66, R67.H0_H0, -64, -64 ;  /* 0xd400d400422c7431 */ /* 0x001fe20000040043 */
[----:B------:R-:W-:-:S03]  /*1a10*/  LOP3.LUT R8, R61, 0xf, RZ, 0xc0, !PT ;  /* 0x0000000f3d087812 */ /* 0x000fc600078ec0ff */
[----:B------:R-:W-:Y:S01]  /*1a20*/  HADD2 R45, R44, -R11 ;  /* 0x8000000b2c2d7230 */ /* 0x000fe20000000000 */
[----:B------:R-:W-:Y:S01]  /*1a30*/  SHF.R.S32.HI R11, RZ, 0x4, R61 ;  /* 0x00000004ff0b7819 */ /* 0x000fe2000001143d */
[----:B------:R-:W-:Y:S02]  /*1a40*/  HFMA2 R46, R54, R67.H0_H0, -64, -64 ;  /* 0xd400d400362e7431 */ /* 0x000fe40000040043 */
[----:B------:R-:W-:Y:S02]  /*1a50*/  HADD2 R53, R53, -1024, -1024 ;  /* 0xe400e40035357430 */ /* 0x000fe40000000000 */
[----:B------:R-:W-:Y:S02]  /*1a60*/  IMAD R11, R8, 0x5, R11 ;  /* 0x00000005080b7824 */ /* 0x000fe400078e020b */
[----:B------:R-:W-:Y:S02]  /*1a70*/  HADD2 R47, R46, -R9 ;  /* 0x800000092e2f7230 */ /* 0x000fe40000000000 */
[----:B------:R-:W-:-:S02]  /*1a80*/  HFMA2 R45, R45, R13, RZ.H0_H0 ;  /* 0x0000000d2d2d7231 */ /* 0x000fc400000400ff */
[----:B------:R-:W-:Y:S02]  /*1a90*/  HFMA2 R46, R51, R14, RZ.H0_H0 ;  /* 0x0000000e332e7231 */ /* 0x000fe400000400ff */
[----:B------:R-:W-:Y:S02]  /*1aa0*/  HFMA2 R67, R55, R67.H0_H0, -64, -64 ;  /* 0xd400d40037437431 */ /* 0x000fe40000040043 */
[----:B------:R-:W-:Y:S02]  /*1ab0*/  HADD2 R52, R52, -1024, -1024 ;  /* 0xe400e40034347430 */ /* 0x000fe40000000000 */
[----:B------:R-:W-:Y:S02]  /*1ac0*/  HADD2 R53, R53, -R10 ;  /* 0x8000000a35357230 */ /* 0x000fe40000000000 */
[----:B------:R-:W-:Y:S02]  /*1ad0*/  HFMA2 R13, R50, R13, RZ.H0_H0 ;  /* 0x0000000d320d7231 */ /* 0x000fe400000400ff */
[----:B------:R-:W-:-:S02]  /*1ae0*/  IMAD.SHL.U32 R50, R60, 0x40, RZ ;  /* 0x000000403c327824 */ /* 0x000fc400078e00ff */
[----:B------:R-:W-:Y:S02]  /*1af0*/  HFMA2 R14, R49, R14, RZ.H0_H0 ;  /* 0x0000000e310e7231 */ /* 0x000fe400000400ff */
[----:B------:R-:W-:Y:S02]  /*1b00*/  IMAD.SHL.U32 R49, R11, 0x8, RZ ;  /* 0x000000080b317824 */ /* 0x000fe400078e00ff */
[----:B------:R-:W-:Y:S02]  /*1b10*/  HADD2 R52, R52, -R10 ;  /* 0x8000000a34347230 */ /* 0x000fe40000000000 */
[----:B------:R-:W-:Y:S02]  /*1b20*/  HFMA2 R44, R53, R12, RZ.H0_H0 ;  /* 0x0000000c352c7231 */ /* 0x000fe400000400ff */
[----:B------:R-:W-:Y:S02]  /*1b30*/  VIADD R53, R50, 0x8a0 ;  /* 0x000008a032357836 */ /* 0x000fe40000000000 */
[----:B------:R-:W-:-:S02]  /*1b40*/  HADD2 R67, R67, -R9 ;  /* 0x8000000943437230 */ /* 0x000fc40000000000 */
[----:B------:R-:W-:Y:S02]  /*1b50*/  IMAD R8, R8, 0x60, R49 ;  /* 0x0000006008087824 */ /* 0x000fe400078e0231 */
[-C--:B------:R-:W-:Y:S02]  /*1b60*/  HFMA2 R47, R47, R15.reuse, RZ.H0_H0 ;  /* 0x0000000f2f2f7231 */ /* 0x080fe400000400ff */
[C---:B------:R-:W-:Y:S02]  /*1b70*/  VIADD R9, R50.reuse, 0x890 ;  /* 0x0000089032097836 */ /* 0x040fe40000000000 */
[----:B------:R-:W-:Y:S02]  /*1b80*/  HFMA2 R12, R52, R12, RZ.H0_H0 ;  /* 0x0000000c340c7231 */ /* 0x000fe400000400ff */
[----:B------:R-:W-:Y:S02]  /*1b90*/  VIADD R11, R50, 0x10 ;  /* 0x00000010320b7836 */ /* 0x000fe40000000000 */
[----:B------:R-:W-:-:S02]  /*1ba0*/  HFMA2 R15, R67, R15, RZ.H0_H0 ;  /* 0x0000000f430f7231 */ /* 0x000fc400000400ff */
[C---:B------:R-:W-:Y:S01]  /*1bb0*/  VIADD R51, R50.reuse, 0x880 ;  /* 0x0000088032337836 */ /* 0x040fe20000000000 */
[----:B------:R-:W-:Y:S01]  /*1bc0*/  SHF.R.S32.HI R67, RZ, 0x1f, R8 ;  /* 0x0000001fff437819 */ /* 0x000fe20000011408 */
[----:B------:R-:W-:Y:S01]  /*1bd0*/  VIADD R66, R50, 0x8b0 ;  /* 0x000008b032427836 */ /* 0x000fe20000000000 */
[----:B------:R-:W-:Y:S01]  /*1be0*/  IADD3 R52, P2, R8, R53, RZ ;  /* 0x0000003508347210 */ /* 0x000fe20007f5e0ff */
[----:B------:R0:W-:Y:S01]  /*1bf0*/  STS.128 [R62+0x1980], R44 ;  /* 0x0019802c3e007388 */ /* 0x0001e20000000c00 */
[C---:B------:R-:W-:Y:S02]  /*1c00*/  VIADD R69, R50.reuse, 0x30 ;  /* 0x0000003032457836 */ /* 0x040fe40000000000 */
[----:B------:R-:W-:Y:S01]  /*1c10*/  VIADD R55, R50, 0x20 ;  /* 0x0000002032377836 */ /* 0x000fe20000000000 */
[----:B------:R1:W-:Y:S01]  /*1c20*/  STS.128 [R62+0x1dc0], R12 ;  /* 0x001dc00c3e007388 */ /* 0x0003e20000000c00 */
[----:B------:R-:W-:Y:S02]  /*1c30*/  LEA.HI.X.SX32 R53, R53, R67, 0x1, P2 ;  /* 0x0000004335357211 */ /* 0x000fe400010f0eff */
[----:B------:R-:W-:Y:S01]  /*1c40*/  IADD3 R10, P2, R66, R8, RZ ;  /* 0x00000008420a7210 */ /* 0x000fe20007f5e0ff */
[----:B------:R-:W-:Y:S01]  /*1c50*/  BAR.SYNC.DEFER_BLOCKING 0x0 ;  /* 0x0000000000007b1d */ /* 0x000fe20000010000 */
[----:B------:R-:W-:-:S02]  /*1c60*/  IADD3 R54, P4, R8, R55, RZ ;  /* 0x0000003708367210 */ /* 0x000fc40007f9e0ff */
[C---:B0-----:R-:W-:Y:S01]  /*1c70*/  IADD3 R45, P3, R8.reuse, R9, RZ ;  /* 0x00000009082d7210 */ /* 0x041fe20007f7e0ff */
[----:B------:R-:W-:Y:S01]  /*1c80*/  IMAD.U32 R47, RZ, RZ, UR5 ;  /* 0x00000005ff2f7e24 */ /* 0x000fe2000f8e00ff */
[C---:B-1----:R-:W-:Y:S02]  /*1c90*/  IADD3 R15, P5, R8.reuse, R11, RZ ;  /* 0x0000000b080f7210 */ /* 0x042fe40007fbe0ff */
[C---:B------:R-:W-:Y:S02]  /*1ca0*/  IADD3 R13, P1, R8.reuse, R51, RZ ;  /* 0x00000033080d7210 */ /* 0x040fe40007f3e0ff */
[-C--:B------:R-:W-:Y:S02]  /*1cb0*/  LEA.HI.X.SX32 R12, R9, R67.reuse, 0x1, P3 ;  /* 0x00000043090c7211 */ /* 0x080fe400018f0eff */
[----:B------:R-:W-:Y:S02]  /*1cc0*/  LEA.HI.X.SX32 R46, R11, R67, 0x1, P5 ;  /* 0x000000430b2e7211 */ /* 0x000fe400028f0eff */
[----:B------:R-:W-:-:S02]  /*1cd0*/  IADD3 R68, P3, R8, R69, RZ ;  /* 0x0000004508447210 */ /* 0x000fc40007f7e0ff */
[----:B------:R-:W-:Y:S02]  /*1ce0*/  IADD3 R44, P6, R50, R8, RZ ;  /* 0x00000008322c7210 */ /* 0x000fe40007fde0ff */
[-C--:B------:R-:W-:Y:S02]  /*1cf0*/  LEA.HI.X.SX32 R14, R51, R67.reuse, 0x1, P1 ;  /* 0x00000043330e7211 */ /* 0x080fe400008f0eff */
[----:B------:R-:W-:Y:S02]  /*1d00*/  LEA.HI.X.SX32 R11, R66, R67, 0x1, P2 ;  /* 0x00000043420b7211 */ /* 0x000fe400010f0eff */
[----:B------:R-:W-:Y:S02]  /*1d10*/  LEA R66, P1, R52, UR8, 0x1 ;  /* 0x0000000834427c11 */ /* 0x000fe4000f8208ff */
[----:B------:R-:W-:Y:S02]  /*1d20*/  MOV R8, R48 ;  /* 0x0000003000087202 */ /* 0x000fe40000000f00 */
[----:B------:R-:W-:-:S02]  /*1d30*/  MOV R9, R47 ;  /* 0x0000002f00097202 */ /* 0x000fc40000000f00 */
[-C--:B------:R-:W-:Y:S02]  /*1d40*/  LEA.HI.X.SX32 R51, R69, R67.reuse, 0x1, P3 ;  /* 0x0000004345337211 */ /* 0x080fe400018f0eff */
[-C--:B------:R-:W-:Y:S02]  /*1d50*/  LEA.HI.X.SX32 R55, R55, R67.reuse, 0x1, P4 ;  /* 0x0000004337377211 */ /* 0x080fe400020f0eff */
[----:B------:R-:W-:Y:S02]  /*1d60*/  LEA.HI.X.SX32 R47, R50, R67, 0x1, P6 ;  /* 0x00000043322f7211 */ /* 0x000fe400030f0eff */
[----:B------:R-:W-:Y:S02]  /*1d70*/  LEA.HI.X R67, R52, UR9, R53, 0x1, P1 ;  /* 0x0000000934437c11 */ /* 0x000fe400088f0c35 */
[----:B------:R-:W-:Y:S01]  /*1d80*/  LEA R48, P1, R68, UR8, 0x1 ;  /* 0x0000000844307c11 */ /* 0x000fe2000f8208ff */
[----:B------:R-:W-:-:S03]  /*1d90*/  IMAD.WIDE R8, R49, 0x2, R8 ;  /* 0x0000000231087825 */ /* 0x000fc600078e0208 */
[----:B------:R-:W-:Y:S02]  /*1da0*/  LEA.HI.X R49, R68, UR9, R51, 0x1, P1 ;  /* 0x0000000944317c11 */ /* 0x000fe400088f0c33 */
[C---:B------:R-:W-:Y:S02]  /*1db0*/  LEA R50, P1, R54.reuse, UR8, 0x1 ;  /* 0x0000000836327c11 */ /* 0x040fe4000f8208ff */
[----:B------:R-:W-:Y:S02]  /*1dc0*/  MOV R66, R66 ;  /* 0x0000004200427202 */ /* 0x000fe40000000f00 */
[----:B------:R-:W-:Y:S02]  /*1dd0*/  LEA.HI.X R51, R54, UR9, R55, 0x1, P1 ;  /* 0x0000000936337c11 */ /* 0x000fe400088f0c37 */
[----:B------:R-:W-:Y:S02]  /*1de0*/  MOV R67, R48 ;  /* 0x0000003000437202 */ /* 0x000fe40000000f00 */
[----:B------:R-:W-:-:S02]  /*1df0*/  MOV R48, R50 ;  /* 0x0000003200307202 */ /* 0x000fc40000000f00 */
[C---:B------:R-:W-:Y:S02]  /*1e00*/  LEA R50, P2, R44.reuse, UR8, 0x1 ;  /* 0x000000082c327c11 */ /* 0x040fe4000f8408ff */
[C---:B------:R-:W-:Y:S02]  /*1e10*/  LEA R68, P1, R15.reuse, UR8, 0x1 ;  /* 0x000000080f447c11 */ /* 0x040fe4000f8208ff */
[----:B------:R-:W-:Y:S02]  /*1e20*/  LEA.HI.X R51, R44, UR9, R47, 0x1, P2 ;  /* 0x000000092c337c11 */ /* 0x000fe400090f0c2f */
[----:B------:R-:W-:Y:S02]  /*1e30*/  LEA.HI.X R69, R15, UR9, R46, 0x1, P1 ;  /* 0x000000090f457c11 */ /* 0x000fe400088f0c2e */
[----:B------:R-:W-:Y:S02]  /*1e40*/  LEA R54, P2, R13, UR8, 0x1 ;  /* 0x000000080d367c11 */ /* 0x000fe4000f8408ff */
[----:B------:R-:W-:-:S02]  /*1e50*/  LEA R52, P1, R45, UR8, 0x1 ;  /* 0x000000082d347c11 */ /* 0x000fc4000f8208ff */
[----:B------:R-:W-:Y:S02]  /*1e60*/  LEA.HI.X R55, R13, UR9, R14, 0x1, P2 ;  /* 0x000000090d377c11 */ /* 0x000fe400090f0c0e */
[----:B------:R-:W-:Y:S02]  /*1e70*/  MOV R49, R68 ;  /* 0x0000004400317202 */ /* 0x000fe40000000f00 */
[----:B------:R-:W-:Y:S02]  /*1e80*/  LEA.HI.X R53, R45, UR9, R12, 0x1, P1 ;  /* 0x000000092d357c11 */ /* 0x000fe400088f0c0c */
[----:B------:R-:W-:Y:S01]  /*1e90*/  IADD3 R68, P2, R8, 0x20, RZ ;  /* 0x0000002008447810 */ /* 0x000fe20007f5e0ff */
[----:B------:R-:W-:Y:S01]  /*1ea0*/  LDSM.16.MT88.4 R44, [R49] ;  /* 0x00000000312c783b */ /* 0x000fe20000004200 */
[----:B------:R-:W-:Y:S02]  /*1eb0*/  MOV R12, R50 ;  /* 0x00000032000c7202 */ /* 0x000fe40000000f00 */
[----:B------:R-:W-:-:S02]  /*1ec0*/  MOV R8, R8 ;  /* 0x0000000800087202 */ /* 0x000fc40000000f00 */
[C---:B------:R-:W-:Y:S01]  /*1ed0*/  LEA R50, P1, R10.reuse, UR8, 0x1 ;  /* 0x000000080a327c11 */ /* 0x040fe2000f8208ff */
[----:B------:R-:W-:Y:S01]  /*1ee0*/  IMAD.X R69, RZ, RZ, R9, P2 ;  /* 0x000000ffff457224 */ /* 0x000fe200010e0609 */
[----:B------:R-:W-:Y:S02]  /*1ef0*/  LDSM.16.MT88.4 R12, [R12] ;  /* 0x000000000c0c783b */ /* 0x000fe40000004200 */
[----:B------:R-:W-:Y:S02]  /*1f00*/  LEA.HI.X R51, R10, UR9, R11, 0x1, P1 ;  /* 0x000000090a337c11 */ /* 0x000fe400088f0c0b */
[----:B------:R-:W0:Y:S02]  /*1f10*/  LDSM.16.M88.4 R8, [R8] ;  /* 0x000000000808783b */ /* 0x000e240000000200 */
[C---:B0-----:R-:W-:Y:S06]  /*1f20*/  HMMA.16816.F32 R28, R8.reuse, R12, R28 ;  /* 0x0000000c081c723c */ /* 0x041fec000000181c */
[C---:B------:R-:W-:Y:S01]  /*1f30*/  HMMA.16816.F32 R32, R8.reuse, R14, R32 ;  /* 0x0000000e0820723c */ /* 0x040fe20000001820 */
[----:B------:R-:W0:Y:S05]  /*1f40*/  LDSM.16.MT88.4 R12, [R48] ;  /* 0x00000000300c783b */ /* 0x000e2a0000004200 */
[C---:B------:R-:W-:Y:S06]  /*1f50*/  HMMA.16816.F32 R36, R8.reuse, R44, R36 ;  /* 0x0000002c0824723c */ /* 0x040fec0000001824 */
[----:B------:R-:W-:Y:S01]  /*1f60*/  HMMA.16816.F32 R40, R8, R46, R40 ;  /* 0x0000002e0828723c */ /* 0x000fe20000001828 */
[----:B------:R-:W1:Y:S01]  /*1f70*/  LDSM.16.MT88.4 R44, [R67] ;  /* 0x00000000432c783b */ /* 0x000e620000004200 */
[----:B------:R-:W-:-:S02]  /*1f80*/  MOV R54, R54 ;  /* 0x0000003600367202 */ /* 0x000fc40000000f00 */
[----:B------:R-:W-:Y:S02]  /*1f90*/  MOV R69, R68 ;  /* 0x0000004400457202 */ /* 0x000fe40000000f00 */
[----:B------:R-:W-:Y:S02]  /*1fa0*/  MOV R68, R52 ;  /* 0x0000003400447202 */ /* 0x000fe40000000f00 */
[----:B------:R-:W-:Y:S01]  /*1fb0*/  LDSM.16.MT88.4 R52, [R54] ;  /* 0x000000003634783b */ /* 0x000fe20000004200 */
[C---:B0-----:R-:W-:Y:S07]  /*1fc0*/  HMMA.16816.F32 R24, R8.reuse, R12, R24 ;  /* 0x0000000c0818723c */ /* 0x041fee0000001818 */
[----:B------:R-:W-:Y:S01]  /*1fd0*/  MOV R12, R50 ;  /* 0x00000032000c7202 */ /* 0x000fe20000000f00 */
[C---:B------:R-:W-:Y:S01]  /*1fe0*/  HMMA.16816.F32 R20, R8.reuse, R14, R20 ;  /* 0x0000000e0814723c */ /* 0x040fe20000001814 */
[----:B------:R-:W-:Y:S04]  /*1ff0*/  LDSM.16.MT88.4 R48, [R68] ;  /* 0x000000004430783b */ /* 0x000fe80000004200 */
[----:B------:R-:W-:Y:S01]  /*2000*/  LDSM.16.MT88.4 R12, [R12] ;  /* 0x000000000c0c783b */ /* 0x000fe20000004200 */
[C---:B-1----:R-:W-:Y:S06]  /*2010*/  HMMA.16816.F32 R16, R8.reuse, R44, R16 ;  /* 0x0000002c0810723c */ /* 0x042fec0000001810 */
[----:B------:R-:W-:Y:S01]  /*2020*/  HMMA.16816.F32 R4, R8, R46, R4 ;  /* 0x0000002e0804723c */ /* 0x000fe20000001804 */
[----:B------:R-:W0:Y:S04]  /*2030*/  LDSM.16.M88.4 R8, [R69] ;  /* 0x000000004508783b */ /* 0x000e280000000200 */
[----:B------:R-:W1:Y:S01]  /*2040*/  LDSM.16.MT88.4 R44, [R66] ;  /* 0x00000000422c783b */ /* 0x000e620000004200 */
[----:B------:R-:W-:-:S06]  /*2050*/  UIADD3 UR4, UR4, 0x1, URZ ;  /* 0x0000000104047890 */ /* 0x000fcc000fffe03f */
[----:B------:R-:W-:Y:S01]  /*2060*/  ISETP.LE.AND P1, PT, R63, UR4, PT ;  /* 0x000000043f007c0c */ /* 0x000fe2000bf23270 */
[C---:B0-----:R-:W-:Y:S06]  /*2070*/  HMMA.16816.F32 R28, R8.reuse, R52, R28 ;  /* 0x00000034081c723c */ /* 0x041fec000000181c */
[C---:B------:R-:W-:Y:S06]  /*2080*/  HMMA.16816.F32 R32, R8.reuse, R54, R32 ;  /* 0x000000360820723c */ /* 0x040fec0000001820 */
[C---:B------:R-:W-:Y:S06]  /*2090*/  HMMA.16816.F32 R36, R8.reuse, R48, R36 ;  /* 0x000000300824723c */ /* 0x040fec0000001824 */
[C---:B------:R-:W-:Y:S06]  /*20a0*/  HMMA.16816.F32 R40, R8.reuse, R50, R40 ;  /* 0x000000320828723c */ /* 0x040fec0000001828 */
[C---:B-1----:R-:W-:Y:S06]  /*20b0*/  HMMA.16816.F32 R24, R8.reuse, R44, R24 ;  /* 0x0000002c0818723c */ /* 0x042fec0000001818 */
[C---:B------:R-:W-:Y:S06]  /*20c0*/  HMMA.16816.F32 R20, R8.reuse, R46, R20 ;  /* 0x0000002e0814723c */ /* 0x040fec0000001814 */
[C---:B------:R-:W-:Y:S06]  /*20d0*/  HMMA.16816.F32 R16, R8.reuse, R12, R16 ;  /* 0x0000000c0810723c */ /* 0x040fec0000001810 */
[----:B------:R-:W-:Y:S01]  /*20e0*/  HMMA.16816.F32 R4, R8, R14, R4 ;  /* 0x0000000e0804723c */ /* 0x000fe20000001804 */
[----:B------:R-:W-:-:S08]  /*20f0*/  NOP ;  /* 0x0000000000007918 */ /* 0x000fd00000000000 */
[----:B------:R-:W-:-:S15]  /*2100*/  @!P1 BRA `(.L_x_6) ;  /* 0xffffffe800849947 */ /* 0x000fde000383ffff */
.L_x_3:
[----:B------:R-:W0:Y:S01]  /*2110*/  S2R R0, SR_TID.Y ;  /* 0x0000000000007919 */ /* 0x000e220000002200 */
[----:B------:R-:W-:Y:S01]  /*2120*/  VIADD R65, R65, UR12 ;  /* 0x0000000c41417c36 */ /* 0x000fe20008000000 */
[----:B------:R-:W-:Y:S01]  /*2130*/  ULDC UR8, c[0x0][0x238] ;  /* 0x00008e0000087ab9 */ /* 0x000fe20000000800 */
[----:B------:R-:W-:Y:S01]  /*2140*/  IMAD.SHL.U32 R2, R64, 0x2, RZ ;  /* 0x0000000240027824 */ /* 0x000fe200078e00ff */
[----:B------:R-:W-:Y:S01]  /*2150*/  USHF.R.S32.HI UR5, URZ, 0x1f, UR7 ;  /* 0x0000001f3f057899 */ /* 0x000fe20008011407 */
[C---:B------:R-:W-:Y:S01]  /*2160*/  VIADD R10, R65.reuse, 0x8 ;  /* 0x00000008410a7836 */ /* 0x040fe20000000000 */
[----:B------:R-:W-:-:S04]  /*2170*/  ISETP.GE.AND P0, PT, R65, UR8, PT ;  /* 0x0000000841007c0c */ /* 0x000fc8000bf06270 */
[C---:B------:R-:W-:Y:S01]  /*2180*/  ISETP.GE.AND P3, PT, R10.reuse, UR8, PT ;  /* 0x000000080a007c0c */ /* 0x040fe2000bf66270 */
[----:B------:R-:W-:Y:S02]  /*2190*/  UIMAD.WIDE UR8, UR6, UR8, URZ ;  /* 0x00000008060872a5 */ /* 0x000fe4000f8e023f */
[----:B------:R-:W-:-:S04]  /*21a0*/  IMAD R10, R10, UR6, RZ ;  /* 0x000000060a0a7c24 */ /* 0x000fc8000f8e02ff */
[----:B------:R-:W-:Y:S01]  /*21b0*/  IMAD.U32 R9, RZ, RZ, UR9 ;  /* 0x00000009ff097e24 */ /* 0x000fe2000f8e00ff */
[----:B------:R-:W-:Y:S01]  /*21c0*/  UIMAD UR9, UR9, UR7, URZ ;  /* 0x00000007090972a4 */ /* 0x000fe2000f8e023f */
[----:B------:R-:W-:Y:S01]  /*21d0*/  IMAD.U32 R8, RZ, RZ, UR8 ;  /* 0x00000008ff087e24 */ /* 0x000fe2000f8e00ff */
[----:B------:R-:W-:Y:S02]  /*21e0*/  @!P0 F2FP.F16.F32.PACK_AB R28, RZ, R28 ;  /* 0x0000001cff1c823e */ /* 0x000fe400000000ff */
[----:B------:R-:W-:Y:S01]  /*21f0*/  UIMAD UR9, UR8, UR5, UR9 ;  /* 0x00000005080972a4 */ /* 0x000fe2000f8e0209 */
[----:B------:R-:W-:Y:S02]  /*2200*/  @!P0 F2FP.F16.F32.PACK_AB R29, RZ, R29 ;  /* 0x0000001dff1d823e */ /* 0x000fe400000000ff */
[----:B------:R-:W-:Y:S02]  /*2210*/  @!P3 F2FP.F16.F32.PACK_AB R30, RZ, R30 ;  /* 0x0000001eff1eb23e */ /* 0x000fe400000000ff */
[----:B------:R-:W-:Y:S01]  /*2220*/  @!P3 F2FP.F16.F32.PACK_AB R31, RZ, R31 ;  /* 0x0000001fff1fb23e */ /* 0x000fe200000000ff */
[----:B------:R-:W-:Y:S01]  /*2230*/  IMAD.U32 R11, RZ, RZ, UR9 ;  /* 0x00000009ff0b7e24 */ /* 0x000fe2000f8e00ff */
[----:B------:R-:W-:Y:S01]  /*2240*/  ULDC.64 UR8, c[0x0][0x248] ;  /* 0x0000920000087ab9 */ /* 0x000fe20000000a00 */
[----:B------:R-:W-:Y:S01]  /*2250*/  @!P0 F2FP.F16.F32.PACK_AB R32, RZ, R32 ;  /* 0x00000020ff20823e */ /* 0x000fe200000000ff */
[----:B0-----:R-:W-:Y:S01]  /*2260*/  IMAD.SHL.U32 R3, R0, 0x40, RZ ;  /* 0x0000004000037824 */ /* 0x001fe200078e00ff */
[----:B------:R-:W-:-:S02]  /*2270*/  SHF.R.S32.HI R0, RZ, 0x1f, R2 ;  /* 0x0000001fff007819 */ /* 0x000fc40000011402 */
[----:B------:R-:W-:Y:S02]  /*2280*/  @!P0 F2FP.F16.F32.PACK_AB R33, RZ, R33 ;  /* 0x00000021ff21823e */ /* 0x000fe400000000ff */
[C---:B------:R-:W-:Y:S02]  /*2290*/  IADD3 R2, P1, R3.reuse, R2, RZ ;  /* 0x0000000203027210 */ /* 0x040fe40007f3e0ff */
[----:B------:R-:W-:Y:S02]  /*22a0*/  @!P3 F2FP.F16.F32.PACK_AB R34, RZ, R34 ;  /* 0x00000022ff22b23e */ /* 0x000fe400000000ff */
[----:B------:R-:W-:Y:S01]  /*22b0*/  LEA.HI.X.SX32 R3, R3, R0, 0x1, P1 ;  /* 0x0000000003037211 */ /* 0x000fe200008f0eff */
[----:B------:R-:W-:Y:S01]  /*22c0*/  IMAD R0, R65, UR6, RZ ;  /* 0x0000000641007c24 */ /* 0x000fe2000f8e02ff */
[----:B------:R-:W-:Y:S02]  /*22d0*/  @!P3 F2FP.F16.F32.PACK_AB R35, RZ, R35 ;  /* 0x00000023ff23b23e */ /* 0x000fe400000000ff */
[----:B------:R-:W-:Y:S01]  /*22e0*/  @!P0 F2FP.F16.F32.PACK_AB R36, RZ, R36 ;  /* 0x00000024ff24823e */ /* 0x000fe200000000ff */
[----:B------:R-:W-:Y:S01]  /*22f0*/  IMAD.WIDE.U32 R2, R8, UR7, R2 ;  /* 0x0000000708027c25 */ /* 0x000fe2000f8e0002 */
[----:B------:R-:W-:-:S02]  /*2300*/  @!P0 F2FP.F16.F32.PACK_AB R37, RZ, R37 ;  /* 0x00000025ff25823e */ /* 0x000fc400000000ff */
[----:B------:R-:W-:Y:S02]  /*2310*/  @!P3 F2FP.F16.F32.PACK_AB R38, RZ, R38 ;  /* 0x00000026ff26b23e */ /* 0x000fe400000000ff */
[----:B------:R-:W-:Y:S02]  /*2320*/  IADD3 R9, P1, R2, UR26, RZ ;  /* 0x0000001a02097c10 */ /* 0x000fe4000ff3e0ff */
[----:B------:R-:W-:Y:S02]  /*2330*/  @!P3 F2FP.F16.F32.PACK_AB R39, RZ, R39 ;  /* 0x00000027ff27b23e */ /* 0x000fe400000000ff */
[----:B------:R-:W-:Y:S02]  /*2340*/  IADD3.X R11, R3, UR27, R11, P1, !PT ;  /* 0x0000001b030b7c10 */ /* 0x000fe40008ffe40b */
[-C--:B------:R-:W-:Y:S02]  /*2350*/  IADD3 R3, P1, R0, R9.reuse, RZ ;  /* 0x0000000900037210 */ /* 0x080fe40007f3e0ff */
[----:B------:R-:W-:-:S02]  /*2360*/  IADD3 R9, P2, R10, R9, RZ ;  /* 0x000000090a097210 */ /* 0x000fc40007f5e0ff */
[-C--:B------:R-:W-:Y:S02]  /*2370*/  LEA.HI.X.SX32 R0, R0, R11.reuse, 0x1, P1 ;  /* 0x0000000b00007211 */ /* 0x080fe400008f0eff */
[C---:B------:R-:W-:Y:S02]  /*2380*/  LEA R2, P1, R3.reuse, UR8, 0x1 ;  /* 0x0000000803027c11 */ /* 0x040fe4000f8208ff */
[----:B------:R-:W-:Y:S02]  /*2390*/  LEA.HI.X.SX32 R10, R10, R11, 0x1, P2 ;  /* 0x0000000b0a0a7211 */ /* 0x000fe400010f0eff */
[----:B------:R-:W-:Y:S02]  /*23a0*/  LEA.HI.X R3, R3, UR9, R0, 0x1, P1 ;  /* 0x0000000903037c11 */ /* 0x000fe400088f0c00 */
[C---:B------:R-:W-:Y:S02]  /*23b0*/  LEA R8, P1, R9.reuse, UR8, 0x1 ;  /* 0x0000000809087c11 */ /* 0x040fe4000f8208ff */
        /* <DEDUP_REMOVED lines=28> */
[----:B------:R0:W-:Y:S04]  /*2580*/  @!P0 STG.E.U16 desc[UR14][R2.64+0x22], R37 ;  /* 0x0000222502008986 */ /* 0x0001e8000c10150e */
        /* <DEDUP_REMOVED lines=22> */
[----:B0-----:R-:W-:Y:S01]  /*26f0*/  PRMT R4, R6, 0x7632, R4 ;  /* 0x0000763206047816 */ /* 0x001fe20000000004 */
[----:B------:R-:W-:Y:S04]  /*2700*/  STG.E.U16 desc[UR14][R8.64+0x70], R6 ;  /* 0x0000700608007986 */ /* 0x000fe8000c10150e */
[----:B------:R-:W-:Y:S01]  /*2710*/  STG.E.U16 desc[UR14][R8.64+0x72], R4 ;  /* 0x0000720408007986 */ /* 0x000fe2000c10150e */
[----:B------:R-:W-:Y:S05]  /*2720*/  EXIT ;  /* 0x000000000000794d */ /* 0x000fea0003800000 */
.L_x_7:
        /* <DEDUP_REMOVED lines=13> */
.L_x_10:


//--------------------- .text._ZN4vllm3awq18dequantize_weightsEPiP6__halfS1_S3_i --------------------------
	.section	.text._ZN4vllm3awq18dequantize_weightsEPiP6__halfS1_S3_i,"ax",@progbits
	.align	128
        .global         _ZN4vllm3awq18dequantize_weightsEPiP6__halfS1_S3_i
        .type           _ZN4vllm3awq18dequantize_weightsEPiP6__halfS1_S3_i,@function
        .size           _ZN4vllm3awq18dequantize_weightsEPiP6__halfS1_S3_i,(.L_x_11 - _ZN4vllm3awq18dequantize_weightsEPiP6__halfS1_S3_i)
        .other          _ZN4vllm3awq18dequantize_weightsEPiP6__halfS1_S3_i,@"STO_CUDA_ENTRY STV_DEFAULT"
_ZN4vllm3awq18dequantize_weightsEPiP6__halfS1_S3_i:
.text._ZN4vllm3awq18dequantize_weightsEPiP6__halfS1_S3_i:
[----:B------:R-:W-:Y:S08]  /*0000*/  LDC R1, c[0x0][0x28] ;  /* 0x00000a00ff017b82 */ /* 0x000ff00000000800 */
[----:B------:R-:W0:Y:S01]  /*0010*/  LDC R6, c[0x0][0x230] ;  /* 0x00008c00ff067b82 */ /* 0x000e220000000800 */
[----:B------:R-:W1:Y:S01]  /*0020*/  S2R R4, SR_TID.Y ;  /* 0x0000000000047919 */ /* 0x000e620000002200 */
[----:B------:R-:W-:Y:S01]  /*0030*/  ULDC UR5, c[0x0][0x0] ;  /* 0x0000000000057ab9 */ /* 0x000fe20000000800 */
[----:B------:R-:W-:-:S02]  /*0040*/  ULDC UR4, c[0x0][0xc] ;  /* 0x0000030000047ab9 */ /* 0x000fc40000000800 */
[----:B------:R-:W-:-:S03]  /*0050*/  UIMAD UR4, UR5, UR4, URZ ;  /* 0x00000004050472a4 */ /* 0x000fc6000f8e023f */
[----:B------:R-:W1:Y:S08]  /*0060*/  S2UR UR6, SR_CTAID.Y ;  /* 0x00000000000679c3 */ /* 0x000e700000002600 */
[----:B------:R-:W1:Y:S01]  /*0070*/  LDC R5, c[0x0][0x4] ;  /* 0x00000100ff057b82 */ /* 0x000e620000000800 */
[----:B0-----:R-:W-:-:S07]  /*0080*/  IABS R9, R6 ;  /* 0x0000000600097213 */ /* 0x001fce0000000000 */
[----:B------:R-:W0:Y:S01]  /*0090*/  LDC.64 R10, c[0x0][0x210] ;  /* 0x00008400ff0a7b82 */ /* 0x000e220000000a00 */
[----:B------:R-:W2:Y:S07]  /*00a0*/  I2F.RP R0, R9 ;  /* 0x0000000900007306 */ /* 0x000eae0000209400 */
[----:B------:R-:W3:Y:S01]  /*00b0*/  LDC.64 R12, c[0x0][0x220] ;  /* 0x00008800ff0c7b82 */ /* 0x000ee20000000a00 */
[----:B-1----:R-:W-:Y:S01]  /*00c0*/  IMAD R5, R5, UR6, R4 ;  /* 0x0000000605057c24 */ /* 0x002fe2000f8e0204 */
[----:B--2---:R-:W1:Y:S02]  /*00d0*/  MUFU.RCP R0, R0 ;  /* 0x0000000000007308 */ /* 0x004e640000001000 */
[----:B-1----:R-:W-:-:S02]  /*00e0*/  IADD3 R2, R0, 0xffffffe, RZ ;  /* 0x0ffffffe00027810 */ /* 0x002fc40007ffe0ff */
[----:B------:R-:W-:-:S04]  /*00f0*/  IABS R0, R5 ;  /* 0x0000000500007213 */ /* 0x000fc80000000000 */
[----:B------:R1:W2:Y:S02]  /*0100*/  F2I.FTZ.U32.TRUNC.NTZ R3, R2 ;  /* 0x0000000200037305 */ /* 0x0002a4000021f000 */
[----:B-1----:R-:W-:Y:S01]  /*0110*/  HFMA2.MMA R2, -RZ, RZ, 0, 0 ;  /* 0x00000000ff027435 */ /* 0x002fe200000001ff */
[----:B--2---:R-:W-:-:S04]  /*0120*/  IMAD.MOV R8, RZ, RZ, -R3 ;  /* 0x000000ffff087224 */ /* 0x004fc800078e0a03 */
[----:B------:R-:W-:-:S05]  /*0130*/  IMAD R7, R8, R9, RZ ;  /* 0x0000000908077224 */ /* 0x000fca00078e02ff */
[----:B------:R-:W-:Y:S02]  /*0140*/  IMAD.HI.U32 R3, R3, R7, R2 ;  /* 0x0000000703037227 */ /* 0x000fe400078e0002 */
[----:B------:R-:W1:Y:S04]  /*0150*/  S2R R2, SR_CTAID.X ;  /* 0x0000000000027919 */ /* 0x000e680000002500 */
[----:B------:R-:W-:Y:S01]  /*0160*/  IMAD.HI.U32 R3, R3, R0, RZ ;  /* 0x0000000003037227 */ /* 0x000fe200078e00ff */
[----:B------:R-:W1:Y:S03]  /*0170*/  S2R R7, SR_TID.X ;  /* 0x0000000000077919 */ /* 0x000e660000002100 */
[----:B------:R-:W-:-:S04]  /*0180*/  IMAD.MOV R4, RZ, RZ, -R3 ;  /* 0x000000ffff047224 */ /* 0x000fc800078e0a03 */
[----:B------:R-:W-:-:S05]  /*0190*/  IMAD R0, R9, R4, R0 ;  /* 0x0000000409007224 */ /* 0x000fca00078e0200 */
[----:B------:R-:W-:-:S13]  /*01a0*/  ISETP.GT.U32.AND P2, PT, R9, R0, PT ;  /* 0x000000000900720c */ /* 0x000fda0003f44070 */
[-C--:B------:R-:W-:Y:S01]  /*01b0*/  @!P2 IADD3 R0, R0, -R9.reuse, RZ ;  /* 0x800000090000a210 */ /* 0x080fe20007ffe0ff */
[----:B------:R-:W-:Y:S01]  /*01c0*/  @!P2 VIADD R3, R3, 0x1 ;  /* 0x000000010303a836 */ /* 0x000fe20000000000 */
[----:B------:R-:W-:Y:S02]  /*01d0*/  ISETP.NE.AND P2, PT, R6, RZ, PT ;  /* 0x000000ff0600720c */ /* 0x000fe40003f45270 */
[----:B------:R-:W-:Y:S02]  /*01e0*/  ISETP.GE.U32.AND P0, PT, R0, R9, PT ;  /* 0x000000090000720c */ /* 0x000fe40003f06070 */
[----:B------:R-:W-:Y:S01]  /*01f0*/  LOP3.LUT R0, R5, R6, RZ, 0x3c, !PT ;  /* 0x0000000605007212 */ /* 0x000fe200078e3cff */
[----:B-1----:R-:W-:-:S03]  /*0200*/  IMAD R2, R2, UR5, R7 ;  /* 0x0000000502027c24 */ /* 0x002fc6000f8e0207 */
[----:B------:R-:W-:Y:S01]  /*0210*/  ISETP.GE.AND P1, PT, R0, RZ, PT ;  /* 0x000000ff0000720c */ /* 0x000fe20003f26270 */
[----:B------:R-:W-:Y:S02]  /*0220*/  IMAD R0, R5, UR4, R2 ;  /* 0x0000000405007c24 */ /* 0x000fe4000f8e0202 */
[----:B------:R-:W1:Y:S02]  /*0230*/  LDC.64 R4, c[0x0][0x218] ;  /* 0x00008600ff047b82 */ /* 0x000e640000000a00 */
[----:B0-----:R-:W-:Y:S02]  /*0240*/  IMAD.WIDE R10, R0, 0x4, R10 ;  /* 0x00000004000a7825 */ /* 0x001fe400078e020a */
[----:B------:R-:W-:-:S06]  /*0250*/  @P0 IADD3 R3, R3, 0x1, RZ ;  /* 0x0000000103030810 */ /* 0x000fcc0007ffe0ff */
[----:B------:R-:W-:Y:S01]  /*0260*/  @!P1 IMAD.MOV R3, RZ, RZ, -R3 ;  /* 0x000000ffff039224 */ /* 0x000fe200078e0a03 */
[----:B------:R-:W-:-:S05]  /*0270*/  @!P2 LOP3.LUT R3, RZ, R6, RZ, 0x33, !PT ;  /* 0x00000006ff03a212 */ /* 0x000fca00078e33ff */
[----:B------:R-:W-:Y:S01]  /*0280*/  IMAD R3, R3, UR4, R2 ;  /* 0x0000000403037c24 */ /* 0x000fe2000f8e0202 */
[----:B------:R-:W-:Y:S02]  /*0290*/  ULDC.64 UR4, c[0x0][0x208] ;  /* 0x0000820000047ab9 */ /* 0x000fe40000000a00 */
[----:B------:R-:W2:Y:S01]  /*02a0*/  LDG.E.CONSTANT R10, desc[UR4][R10.64] ;  /* 0x000000040a0a7981 */ /* 0x000ea2000c1e9900 */
[----:B---3--:R-:W-:-:S06]  /*02b0*/  IMAD.WIDE R12, R3, 0x4, R12 ;  /* 0x00000004030c7825 */ /* 0x008fcc00078e020c */
[----:B------:R0:W3:Y:S01]  /*02c0*/  LDG.E.CONSTANT R12, desc[UR4][R12.64] ;  /* 0x000000040c0c7981 */ /* 0x0000e2000c1e9900 */
[----:B------:R-:W-:-:S05]  /*02d0*/  SHF.L.U32 R3, R3, 0x3, RZ ;  /* 0x0000000303037819 */ /* 0x000fca00000006ff */
[----:B-1----:R-:W-:Y:S01]  /*02e0*/  IMAD.WIDE R4, R3, 0x2, R4 ;  /* 0x0000000203047825 */ /* 0x002fe200078e0204 */
[----:B------:R-:W-:Y:S01]  /*02f0*/  MOV R19, 0x64006400 ;  /* 0x6400640000137802 */ /* 0x000fe20000000f00 */
[----:B------:R-:W1:Y:S04]  /*0300*/  LDC.64 R2, c[0x0][0x228] ;  /* 0x00008a00ff027b82 */ /* 0x000e680000000a00 */
[----:B------:R-:W4:Y:S01]  /*0310*/  LDG.E.128.CONSTANT R4, desc[UR4][R4.64] ;  /* 0x0000000404047981 */ /* 0x000f22000c1e9d00 */
[----:B------:R-:W-:Y:S01]  /*0320*/  IMAD.MOV.U32 R8, RZ, RZ, 0x2c00 ;  /* 0x00002c00ff087424 */ /* 0x000fe200078e00ff */
[----:B--2---:R-:W-:Y:S02]  /*0330*/  SHF.R.U32.HI R9, RZ, 0x8, R10 ;  /* 0x00000008ff097819 */ /* 0x004fe4000001160a */
[----:B------:R-:W-:-:S02]  /*0340*/  LOP3.LUT R14, R10, 0xf000f, R19, 0xea, !PT ;  /* 0x000f000f0a0e7812 */ /* 0x000fc400078eea13 */
[C-C-:B0-----:R-:W-:Y:S02]  /*0350*/  LOP3.LUT R13, R9.reuse, 0xf000f, R19.reuse, 0xea, !PT ;  /* 0x000f000f090d7812 */ /* 0x141fe400078eea13 */
[--C-:B------:R-:W-:Y:S01]  /*0360*/  LOP3.LUT R17, R9, 0xf000f0, R19.reuse, 0xea, !PT ;  /* 0x00f000f009117812 */ /* 0x100fe200078eea13 */
[----:B------:R-:W-:Y:S01]  /*0370*/  HADD2 R14, R14, -1024, -1024 ;  /* 0xe400e4000e0e7430 */ /* 0x000fe20000000000 */
[C-C-:B---3--:R-:W-:Y:S01]  /*0380*/  LOP3.LUT R9, R12.reuse, 0xf000f, R19.reuse, 0xea, !PT ;  /* 0x000f000f0c097812 */ /* 0x148fe200078eea13 */
[----:B------:R-:W-:Y:S01]  /*0390*/  HADD2 R13, R13, -1024, -1024 ;  /* 0xe400e4000d0d7430 */ /* 0x000fe20000000000 */
[--C-:B------:R-:W-:Y:S01]  /*03a0*/  LOP3.LUT R11, R12, 0xf000f0, R19.reuse, 0xea, !PT ;  /* 0x00f000f00c0b7812 */ /* 0x100fe200078eea13 */
[-C--:B------:R-:W-:Y:S01]  /*03b0*/  HFMA2 R17, R17, R8.reuse.H0_H0, -64, -64 ;  /* 0xd400d40011117431 */ /* 0x080fe20000040008 */
[----:B------:R-:W-:Y:S02]  /*03c0*/  SHF.R.U32.HI R12, RZ, 0x8, R12 ;  /* 0x00000008ff0c7819 */ /* 0x000fe4000001160c */
[--C-:B------:R-:W-:Y:S01]  /*03d0*/  LOP3.LUT R15, R10, 0xf000f0, R19.reuse, 0xea, !PT ;  /* 0x00f000f00a0f7812 */ /* 0x100fe200078eea13 */
[----:B------:R-:W-:Y:S01]  /*03e0*/  HADD2 R10, R9, -1024, -1024 ;  /* 0xe400e400090a7430 */ /* 0x000fe20000000000 */
[C-C-:B------:R-:W-:Y:S01]  /*03f0*/  LOP3.LUT R9, R12.reuse, 0xf000f0, R19.reuse, 0xea, !PT ;  /* 0x00f000f00c097812 */ /* 0x140fe200078eea13 */
[-C--:B------:R-:W-:Y:S01]  /*0400*/  HFMA2 R11, R11, R8.reuse.H0_H0, -64, -64 ;  /* 0xd400d4000b0b7431 */ /* 0x080fe20000040008 */
[----:B------:R-:W-:Y:S01]  /*0410*/  LOP3.LUT R12, R12, 0xf000f, R19, 0xea, !PT ;  /* 0x000f000f0c0c7812 */ /* 0x000fe200078eea13 */
[----:B------:R-:W-:-:S02]  /*0420*/  HFMA2 R15, R15, R8.H0_H0, -64, -64 ;  /* 0xd400d4000f0f7431 */ /* 0x000fc40000040008 */
[----:B------:R-:W-:Y:S01]  /*0430*/  HFMA2 R8, R9, R8.H0_H0, -64, -64 ;  /* 0xd400d40009087431 */ /* 0x000fe20000040008 */
[----:B------:R-:W-:Y:S01]  /*0440*/  HFMA2.MMA R10, R14, 1, 1, -R10 ;  /* 0x3c003c000e0a7835 */ /* 0x000fe2000010000a */
[----:B------:R-:W-:Y:S01]  /*0450*/  HADD2 R12, R12, -1024, -1024 ;  /* 0xe400e4000c0c7430 */ /* 0x000fe20000000000 */
[----:B------:R-:W-:Y:S01]  /*0460*/  SHF.L.U32 R9, R0, 0x3, RZ ;  /* 0x0000000300097819 */ /* 0x000fe200000006ff */
[----:B------:R-:W-:Y:S02]  /*0470*/  HADD2 R11, R15, -R11 ;  /* 0x8000000b0f0b7230 */ /* 0x000fe40000000000 */
[----:B------:R-:W-:Y:S01]  /*0480*/  HADD2 R12, R13, -R12 ;  /* 0x8000000c0d0c7230 */ /* 0x000fe20000000000 */
[----:B------:R-:W-:Y:S01]  /*0490*/  HFMA2.MMA R8, R17, 1, 1, -R8 ;  /* 0x3c003c0011087835 */ /* 0x000fe20000100008 */
[----:B----4-:R-:W-:Y:S01]  /*04a0*/  HFMA2 R11, R11, R5, RZ.H0_H0 ;  /* 0x000000050b0b7231 */ /* 0x010fe200000400ff */
[----:B------:R-:W-:Y:S01]  /*04b0*/  HFMA2.MMA R10, R10, R4, RZ ;  /* 0x000000040a0a7235 */ /* 0x000fe200000000ff */
[----:B-1----:R-:W-:-:S02]  /*04c0*/  IMAD.WIDE R2, R9, 0x2, R2 ;  /* 0x0000000209027825 */ /* 0x002fc400078e0202 */
[----:B------:R-:W-:Y:S01]  /*04d0*/  HFMA2.MMA R12, R12, R6, RZ ;  /* 0x000000060c0c7235 */ /* 0x000fe200000000ff */
[----:B------:R-:W-:Y:S02]  /*04e0*/  PRMT R4, R11, 0x7610, R4 ;  /* 0x000076100b047816 */ /* 0x000fe40000000004 */
[----:B------:R-:W-:Y:S02]  /*04f0*/  SHF.R.U32.HI R11, RZ, 0x10, R11 ;  /* 0x00000010ff0b7819 */ /* 0x000fe4000001160b */
[----:B------:R-:W-:Y:S01]  /*0500*/  HFMA2 R8, R8, R7, RZ.H0_H0 ;  /* 0x0000000708087231 */ /* 0x000fe200000400ff */
[----:B------:R-:W-:Y:S01]  /*0510*/  STG.E.U16 desc[UR4][R2.64+0x4], R4 ;  /* 0x0000040402007986 */ /* 0x000fe2000c101504 */
[----:B------:R-:W-:Y:S02]  /*0520*/  PRMT R0, R10, 0x7610, R0 ;  /* 0x000076100a007816 */ /* 0x000fe40000000000 */
[----:B------:R-:W-:Y:S01]  /*0530*/  SHF.R.U32.HI R5, RZ, 0x10, R10 ;  /* 0x00000010ff057819 */ /* 0x000fe2000001160a */
[----:B------:R-:W-:Y:S01]  /*0540*/  STG.E.U16 desc[UR4][R2.64+0x6], R11 ;  /* 0x0000060b02007986 */ /* 0x000fe2000c101504 */
[----:B------:R-:W-:-:S02]  /*0550*/  PRMT R6, R12, 0x7610, R6 ;  /* 0x000076100c067816 */ /* 0x000fc40000000006 */
[----:B------:R-:W-:Y:S01]  /*0560*/  PRMT R10, R8, 0x7610, R10 ;  /* 0x00007610080a7816 */ /* 0x000fe2000000000a */
[----:B------:R-:W-:Y:S01]  /*0570*/  STG.E.U16 desc[UR4][R2.64], R0 ;  /* 0x0000000002007986 */ /* 0x000fe2000c101504 */
[----:B------:R-:W-:Y:S02]  /*0580*/  SHF.R.U32.HI R7, RZ, 0x10, R12 ;  /* 0x00000010ff077819 */ /* 0x000fe4000001160c */
[----:B------:R-:W-:Y:S01]  /*0590*/  SHF.R.U32.HI R9, RZ, 0x10, R8 ;  /* 0x00000010ff097819 */ /* 0x000fe20000011608 */
[----:B------:R-:W-:Y:S04]  /*05a0*/  STG.E.U16 desc[UR4][R2.64+0x2], R5 ;  /* 0x0000020502007986 */ /* 0x000fe8000c101504 */
[----:B------:R-:W-:Y:S04]  /*05b0*/  STG.E.U16 desc[UR4][R2.64+0x8], R6 ;  /* 0x0000080602007986 */ /* 0x000fe8000c101504 */
[----:B------:R-:W-:Y:S04]  /*05c0*/  STG.E.U16 desc[UR4][R2.64+0xc], R10 ;  /* 0x00000c0a02007986 */ /* 0x000fe8000c101504 */
[----:B------:R-:W-:Y:S04]  /*05d0*/  STG.E.U16 desc[UR4][R2.64+0xa], R7 ;  /* 0x00000a0702007986 */ /* 0x000fe8000c101504 */
[----:B------:R-:W-:Y:S01]  /*05e0*/  STG.E.U16 desc[UR4][R2.64+0xe], R9 ;  /* 0x00000e0902007986 */ /* 0x000fe2000c101504 */
[----:B------:R-:W-:Y:S05]  /*05f0*/  EXIT ;  /* 0x000000000000794d */ /* 0x000fea0003800000 */
.L_x_8:
        /* <DEDUP_REMOVED lines=16> */
.L_x_11:


//--------------------- .nv.shared._ZN4vllm3awq31gemm_forward_4bit_cuda_m16nXk32ILi64EEEviiP6__halfPiS3_S4_iiiS3_ --------------------------
	.section	.nv.shared._ZN4vllm3awq31gemm_forward_4bit_cuda_m16nXk32ILi64EEEviiP6__halfPiS3_S4_iiiS3_,"aw",@nobits
	.sectionflags	@""
	.align	2
.nv.shared._ZN4vllm3awq31gemm_forward_4bit_cuda_m16nXk32ILi64EEEviiP6__halfPiS3_S4_iiiS3_:
	.zero		6912


//--------------------- .nv.shared.reserved.0     --------------------------
	.section	.nv.shared.reserved.0,"aw",@nobits
	.weak		__nv_reservedSMEM_offset_0_alias
	.size		__nv_reservedSMEM_offset_0_alias, 0, 0
	.other		__nv_reservedSMEM_offset_0_alias,@"STO_CUDA_RESERVED_SHARED STV_DEFAULT"
__nv_reservedSMEM_offset_0_alias:
	.zero		0


//--------------------- .nv.global                --------------------------
	.section	.nv.global,"aw",@nobits
.nv.global:
	.type		_ZN46_INTERNAL_2929255b_15_gemm_kernels_cu_085197fa4cuda3std3__48in_placeE,@object
	.size		_ZN46_INTERNAL_2929255b_15_gemm_kernels_cu_085197fa4cuda3std3__48in_placeE,(_ZN46_INTERNAL_2929255b_15_gemm_kernels_cu_085197fa4cuda3std6ranges3__45__cpo8distanceE - _ZN46_INTERNAL_2929255b_15_gemm_kernels_cu_085197fa4cuda3std3__48in_placeE)
_ZN46_INTERNAL_2929255b_15_gemm_kernels_cu_085197fa4cuda3std3__48in_placeE:
	.zero		1
	.type		_ZN46_INTERNAL_2929255b_15_gemm_kernels_cu_085197fa4cuda3std6ranges3__45__cpo8distanceE,@object
	.size		_ZN46_INTERNAL_2929255b_15_gemm_kernels_cu_085197fa4cuda3std6ranges3__45__cpo8distanceE,(_ZN46_INTERNAL_2929255b_15_gemm_kernels_cu_085197fa4cuda3std3__45__cpo6cbeginE - _ZN46_INTERNAL_2929255b_15_gemm_kernels_cu_085197fa4cuda3std6ranges3__45__cpo8distanceE)
_ZN46_INTERNAL_2929255b_15_gemm_kernels_cu_085197fa4cuda3std6ranges3__45__cpo8distanceE:
	.zero		1
	.type		_ZN46_INTERNAL_2929255b_15_gemm_kernels_cu_085197fa4cuda3std3__45__cpo6cbeginE,@object
	.size		_ZN46_INTERNAL_2929255b_15_gemm_kernels_cu_085197fa4cuda3std3__45__cpo6cbeginE,(_ZN46_INTERNAL_2929255b_15_gemm_kernels_cu_085197fa4cuda3std6ranges3__45__cpo7advanceE - _ZN46_INTERNAL_2929255b_15_gemm_kernels_cu_085197fa4cuda3std3__45__cpo6cbeginE)
_ZN46_INTERNAL_2929255b_15_gemm_kernels_cu_085197fa4cuda3std3__45__cpo6cbeginE:
	.zero		1
	.type		_ZN46_INTERNAL_2929255b_15_gemm_kernels_cu_085197fa4cuda3std6ranges3__45__cpo7advanceE,@object
	.size		_ZN46_INTERNAL_2929255b_15_gemm_kernels_cu_085197fa4cuda3std6ranges3__45__cpo7advanceE,(_ZN46_INTERNAL_2929255b_15_gemm_kernels_cu_085197fa4cuda3std3__45__cpo7crbeginE - _ZN46_INTERNAL_2929255b_15_gemm_kernels_cu_085197fa4cuda3std6ranges3__45__cpo7advanceE)
_ZN46_INTERNAL_2929255b_15_gemm_kernels_cu_085197fa4cuda3std6ranges3__45__cpo7advanceE:
	.zero		1
	.type		_ZN46_INTERNAL_2929255b_15_gemm_kernels_cu_085197fa4cuda3std3__45__cpo7crbeginE,@object
	.size		_ZN46_INTERNAL_2929255b_15_gemm_kernels_cu_085197fa4cuda3std3__45__cpo7crbeginE,(_ZN46_INTERNAL_2929255b_15_gemm_kernels_cu_085197fa4cuda3std6ranges3__45__cpo4dataE - _ZN46_INTERNAL_2929255b_15_gemm_kernels_cu_085197fa4cuda3std3__45__cpo7crbeginE)
_ZN46_INTERNAL_2929255b_15_gemm_kernels_cu_085197fa4cuda3std3__45__cpo7crbeginE:
	.zero		1
	.type		_ZN46_INTERNAL_2929255b_15_gemm_kernels_cu_085197fa4cuda3std6ranges3__45__cpo4dataE,@object
	.size		_ZN46_INTERNAL_2929255b_15_gemm_kernels_cu_085197fa4cuda3std6ranges3__45__cpo4dataE,(_ZN46_INTERNAL_2929255b_15_gemm_kernels_cu_085197fa4cuda3std6ranges3__45__cpo5beginE - _ZN46_INTERNAL_2929255b_15_gemm_kernels_cu_085197fa4cuda3std6ranges3__45__cpo4dataE)
_ZN46_INTERNAL_2929255b_15_gemm_kernels_cu_085197fa4cuda3std6ranges3__45__cpo4dataE:
	.zero		1
	.type		_ZN46_INTERNAL_2929255b_15_gemm_kernels_cu_085197fa4cuda3std6ranges3__45__cpo5beginE,@object
	.size		_ZN46_INTERNAL_2929255b_15_gemm_kernels_cu_085197fa4cuda3std6ranges3__45__cpo5beginE,(_ZN46_INTERNAL_2929255b_15_gemm_kernels_cu_085197fa4cuda3std3__448_GLOBAL__N__2929255b_15_gemm_kernels_cu_085197fa6ignoreE - _ZN46_INTERNAL_2929255b_15_gemm_kernels_cu_085197fa4cuda3std6ranges3__45__cpo5beginE)
_ZN46_INTERNAL_2929255b_15_gemm_kernels_cu_085197fa4cuda3std6ranges3__45__cpo5beginE:
	.zero		1
	.type		_ZN46_INTERNAL_2929255b_15_gemm_kernels_cu_085197fa4cuda3std3__448_GLOBAL__N__2929255b_15_gemm_kernels_cu_085197fa6ignoreE,@object
	.size		_ZN46_INTERNAL_2929255b_15_gemm_kernels_cu_085197fa4cuda3std3__448_GLOBAL__N__2929255b_15_gemm_kernels_cu_085197fa6ignoreE,(_ZN46_INTERNAL_2929255b_15_gemm_kernels_cu_085197fa4cuda3std6ranges3__45__cpo4sizeE - _ZN46_INTERNAL_2929255b_15_gemm_kernels_cu_085197fa4cuda3std3__448_GLOBAL__N__2929255b_15_gemm_kernels_cu_085197fa6ignoreE)
_ZN46_INTERNAL_2929255b_15_gemm_kernels_cu_085197fa4cuda3std3__448_GLOBAL__N__2929255b_15_gemm_kernels_cu_085197fa6ignoreE:
	.zero		1
	.type		_ZN46_INTERNAL_2929255b_15_gemm_kernels_cu_085197fa4cuda3std6ranges3__45__cpo4sizeE,@object
	.size		_ZN46_INTERNAL_2929255b_15_gemm_kernels_cu_085197fa4cuda3std6ranges3__45__cpo4sizeE,(_ZN46_INTERNAL_2929255b_15_gemm_kernels_cu_085197fa4cuda3std3__45__cpo5beginE - _ZN46_INTERNAL_2929255b_15_gemm_kernels_cu_085197fa4cuda3std6ranges3__45__cpo4sizeE)
_ZN46_INTERNAL_2929255b_15_gemm_kernels_cu_085197fa4cuda3std6ranges3__45__cpo4sizeE:
	.zero		1
	.type		_ZN46_INTERNAL_2929255b_15_gemm_kernels_cu_085197fa4cuda3std3__45__cpo5beginE,@object
	.size		_ZN46_INTERNAL_2929255b_15_gemm_kernels_cu_085197fa4cuda3std3__45__cpo5beginE,(_ZN46_INTERNAL_2929255b_15_gemm_kernels_cu_085197fa4cuda3std6ranges3__45__cpo6cbeginE - _ZN46_INTERNAL_2929255b_15_gemm_kernels_cu_085197fa4cuda3std3__45__cpo5beginE)
_ZN46_INTERNAL_2929255b_15_gemm_kernels_cu_085197fa4cuda3std3__45__cpo5beginE:
	.zero		1
	.type		_ZN46_INTERNAL_2929255b_15_gemm_kernels_cu_085197fa4cuda3std6ranges3__45__cpo6cbeginE,@object
	.size		_ZN46_INTERNAL_2929255b_15_gemm_kernels_cu_085197fa4cuda3std6ranges3__45__cpo6cbeginE,(_ZN46_INTERNAL_2929255b_15_gemm_kernels_cu_085197fa4cuda3std3__45__cpo6rbeginE - _ZN46_INTERNAL_2929255b_15_gemm_kernels_cu_085197fa4cuda3std6ranges3__45__cpo6cbeginE)
_ZN46_INTERNAL_2929255b_15_gemm_kernels_cu_085197fa4cuda3std6ranges3__45__cpo6cbeginE:
	.zero		1
	.type		_ZN46_INTERNAL_2929255b_15_gemm_kernels_cu_085197fa4cuda3std3__45__cpo6rbeginE,@object
	.size		_ZN46_INTERNAL_2929255b_15_gemm_kernels_cu_085197fa4cuda3std3__45__cpo6rbeginE,(_ZN46_INTERNAL_2929255b_15_gemm_kernels_cu_085197fa4cuda3std6ranges3__45__cpo4nextE - _ZN46_INTERNAL_2929255b_15_gemm_kernels_cu_085197fa4cuda3std3__45__cpo6rbeginE)
_ZN46_INTERNAL_2929255b_15_gemm_kernels_cu_085197fa4cuda3std3__45__cpo6rbeginE:
	.zero		1
	.type		_ZN46_INTERNAL_2929255b_15_gemm_kernels_cu_085197fa4cuda3std6ranges3__45__cpo4nextE,@object
	.size		_ZN46_INTERNAL_2929255b_15_gemm_kernels_cu_085197fa4cuda3std6ranges3__45__cpo4nextE,(_ZN46_INTERNAL_2929255b_15_gemm_kernels_cu_085197fa4cuda3std6ranges3__45__cpo4swapE - _ZN46_INTERNAL_2929255b_15_gemm_kernels_cu_085197fa4cuda3std6ranges3__45__cpo4nextE)
_ZN46_INTERNAL_2929255b_15_gemm_kernels_cu_085197fa4cuda3std6ranges3__45__cpo4nextE:
	.zero		1
	.type		_ZN46_INTERNAL_2929255b_15_gemm_kernels_cu_085197fa4cuda3std6ranges3__45__cpo4swapE,@object
	.size		_ZN46_INTERNAL_2929255b_15_gemm_kernels_cu_085197fa4cuda3std6ranges3__45__cpo4swapE,(_ZN46_INTERNAL_2929255b_15_gemm_kernels_cu_085197fa4cuda3std3__420unreachable_sentinelE - _ZN46_INTERNAL_2929255b_15_gemm_kernels_cu_085197fa4cuda3std6ranges3__45__cpo4swapE)
_ZN46_INTERNAL_2929255b_15_gemm_kernels_cu_085197fa4cuda3std6ranges3__45__cpo4swapE:
	.zero		1
	.type		_ZN46_INTERNAL_2929255b_15_gemm_kernels_cu_085197fa4cuda3std3__420unreachable_sentinelE,@object
	.size		_ZN46_INTERNAL_2929255b_15_gemm_kernels_cu_085197fa4cuda3std3__420unreachable_sentinelE,(_ZN46_INTERNAL_2929255b_15_gemm_kernels_cu_085197fa6thrust23THRUST_300001_SM_900_NS6system6detail10sequential3seqE - _ZN46_INTERNAL_2929255b_15_gemm_kernels_cu_085197fa4cuda3std3__420unreachable_sentinelE)
_ZN46_INTERNAL_2929255b_15_gemm_kernels_cu_085197fa4cuda3std3__420unreachable_sentinelE:
	.zero		1
	.type		_ZN46_INTERNAL_2929255b_15_gemm_kernels_cu_085197fa6thrust23THRUST_300001_SM_900_NS6system6detail10sequential3seqE,@object
	.size		_ZN46_INTERNAL_2929255b_15_gemm_kernels_cu_085197fa6thrust23THRUST_300001_SM_900_NS6system6detail10sequential3seqE,(_ZN46_INTERNAL_2929255b_15_gemm_kernels_cu_085197fa4cuda3std3__45__cpo4cendE - _ZN46_INTERNAL_2929255b_15_gemm_kernels_cu_085197fa6thrust23THRUST_300001_SM_900_NS6system6detail10sequential3seqE)
_ZN46_INTERNAL_2929255b_15_gemm_kernels_cu_085197fa6thrust23THRUST_300001_SM_900_NS6system6detail10sequential3seqE:
	.zero		1
	.type		_ZN46_INTERNAL_2929255b_15_gemm_kernels_cu_085197fa4cuda3std3__45__cpo4cendE,@object
	.size		_ZN46_INTERNAL_2929255b_15_gemm_kernels_cu_085197fa4cuda3std3__45__cpo4cendE,(_ZN46_INTERNAL_2929255b_15_gemm_kernels_cu_085197fa4cuda3std6ranges3__45__cpo9iter_swapE - _ZN46_INTERNAL_2929255b_15_gemm_kernels_cu_085197fa4cuda3std3__45__cpo4cendE)
_ZN46_INTERNAL_2929255b_15_gemm_kernels_cu_085197fa4cuda3std3__45__cpo4cendE:
	.zero		1
	.type		_ZN46_INTERNAL_2929255b_15_gemm_kernels_cu_085197fa4cuda3std6ranges3__45__cpo9iter_swapE,@object
	.size		_ZN46_INTERNAL_2929255b_15_gemm_kernels_cu_085197fa4cuda3std6ranges3__45__cpo9iter_swapE,(_ZN46_INTERNAL_2929255b_15_gemm_kernels_cu_085197fa4cuda3std3__45__cpo5crendE - _ZN46_INTERNAL_2929255b_15_gemm_kernels_cu_085197fa4cuda3std6ranges3__45__cpo9iter_swapE)
_ZN46_INTERNAL_2929255b_15_gemm_kernels_cu_085197fa4cuda3std6ranges3__45__cpo9iter_swapE:
	.zero		1
	.type		_ZN46_INTERNAL_2929255b_15_gemm_kernels_cu_085197fa4cuda3std3__45__cpo5crendE,@object
	.size		_ZN46_INTERNAL_2929255b_15_gemm_kernels_cu_085197fa4cuda3std3__45__cpo5crendE,(_ZN46_INTERNAL_2929255b_15_gemm_kernels_cu_085197fa4cuda3std6ranges3__45__cpo5cdataE - _ZN46_INTERNAL_2929255b_15_gemm_kernels_cu_085197fa4cuda3std3__45__cpo5crendE)
_ZN46_INTERNAL_2929255b_15_gemm_kernels_cu_085197fa4cuda3std3__45__cpo5crendE:
	.zero		1
	.type		_ZN46_INTERNAL_2929255b_15_gemm_kernels_cu_085197fa4cuda3std6ranges3__45__cpo5cdataE,@object
	.size		_ZN46_INTERNAL_2929255b_15_gemm_kernels_cu_085197fa4cuda3std6ranges3__45__cpo5cdataE,(_ZN46_INTERNAL_2929255b_15_gemm_kernels_cu_085197fa4cuda3std6ranges3__45__cpo3endE - _ZN46_INTERNAL_2929255b_15_gemm_kernels_cu_085197fa4cuda3std6ranges3__45__cpo5cdataE)
_ZN46_INTERNAL_2929255b_15_gemm_kernels_cu_085197fa4cuda3std6ranges3__45__cpo5cdataE:
	.zero		1
	.type		_ZN46_INTERNAL_2929255b_15_gemm_kernels_cu_085197fa4cuda3std6ranges3__45__cpo3endE,@object
	.size		_ZN46_INTERNAL_2929255b_15_gemm_kernels_cu_085197fa4cuda3std6ranges3__45__cpo3endE,(_ZN46_INTERNAL_2929255b_15_gemm_kernels_cu_085197fa4cuda3std3__419piecewise_constructE - _ZN46_INTERNAL_2929255b_15_gemm_kernels_cu_085197fa4cuda3std6ranges3__45__cpo3endE)
_ZN46_INTERNAL_2929255b_15_gemm_kernels_cu_085197fa4cuda3std6ranges3__45__cpo3endE:
	.zero		1
	.type		_ZN46_INTERNAL_2929255b_15_gemm_kernels_cu_085197fa4cuda3std3__419piecewise_constructE,@object
	.size		_ZN46_INTERNAL_2929255b_15_gemm_kernels_cu_085197fa4cuda3std3__419piecewise_constructE,(_ZN46_INTERNAL_2929255b_15_gemm_kernels_cu_085197fa4cuda3std6ranges3__45__cpo5ssizeE - _ZN46_INTERNAL_2929255b_15_gemm_kernels_cu_085197fa4cuda3std3__419piecewise_constructE)
_ZN46_INTERNAL_2929255b_15_gemm_kernels_cu_085197fa4cuda3std3__419piecewise_constructE:
	.zero		1
	.type		_ZN46_INTERNAL_2929255b_15_gemm_kernels_cu_085197fa4cuda3std6ranges3__45__cpo5ssizeE,@object
	.size		_ZN46_INTERNAL_2929255b_15_gemm_kernels_cu_085197fa4cuda3std6ranges3__45__cpo5ssizeE,(_ZN46_INTERNAL_2929255b_15_gemm_kernels_cu_085197fa4cuda3std3__45__cpo3endE - _ZN46_INTERNAL_2929255b_15_gemm_kernels_cu_085197fa4cuda3std6ranges3__45__cpo5ssizeE)
_ZN46_INTERNAL_2929255b_15_gemm_kernels_cu_085197fa4cuda3std6ranges3__45__cpo5ssizeE:
	.zero		1
	.type		_ZN46_INTERNAL_2929255b_15_gemm_kernels_cu_085197fa4cuda3std3__45__cpo3endE,@object
	.size		_ZN46_INTERNAL_2929255b_15_gemm_kernels_cu_085197fa4cuda3std3__45__cpo3endE,(_ZN46_INTERNAL_2929255b_15_gemm_kernels_cu_085197fa4cuda3std6ranges3__45__cpo4cendE - _ZN46_INTERNAL_2929255b_15_gemm_kernels_cu_085197fa4cuda3std3__45__cpo3endE)
_ZN46_INTERNAL_2929255b_15_gemm_kernels_cu_085197fa4cuda3std3__45__cpo3endE:
	.zero		1
	.type		_ZN46_INTERNAL_2929255b_15_gemm_kernels_cu_085197fa4cuda3std6ranges3__45__cpo4cendE,@object
	.size		_ZN46_INTERNAL_2929255b_15_gemm_kernels_cu_085197fa4cuda3std6ranges3__45__cpo4cendE,(_ZN46_INTERNAL_2929255b_15_gemm_kernels_cu_085197fa4cuda3std3__45__cpo4rendE - _ZN46_INTERNAL_2929255b_15_gemm_kernels_cu_085197fa4cuda3std6ranges3__45__cpo4cendE)
_ZN46_INTERNAL_2929255b_15_gemm_kernels_cu_085197fa4cuda3std6ranges3__45__cpo4cendE:
	.zero		1
	.type		_ZN46_INTERNAL_2929255b_15_gemm_kernels_cu_085197fa4cuda3std3__45__cpo4rendE,@object
	.size		_ZN46_INTERNAL_2929255b_15_gemm_kernels_cu_085197fa4cuda3std3__45__cpo4rendE,(_ZN46_INTERNAL_2929255b_15_gemm_kernels_cu_085197fa4cuda3std6ranges3__45__cpo4prevE - _ZN46_INTERNAL_2929255b_15_gemm_kernels_cu_085197fa4cuda3std3__45__cpo4rendE)
_ZN46_INTERNAL_2929255b_15_gemm_kernels_cu_085197fa4cuda3std3__45__cpo4rendE:
	.zero		1
	.type		_ZN46_INTERNAL_2929255b_15_gemm_kernels_cu_085197fa4cuda3std6ranges3__45__cpo4prevE,@object
	.size		_ZN46_INTERNAL_2929255b_15_gemm_kernels_cu_085197fa4cuda3std6ranges3__45__cpo4prevE,(_ZN46_INTERNAL_2929255b_15_gemm_kernels_cu_085197fa4cuda3std6ranges3__45__cpo9iter_moveE - _ZN46_INTERNAL_2929255b_15_gemm_kernels_cu_085197fa4cuda3std6ranges3__45__cpo4prevE)
_ZN46_INTERNAL_2929255b_15_gemm_kernels_cu_085197fa4cuda3std6ranges3__45__cpo4prevE:
	.zero		1
	.type		_ZN46_INTERNAL_2929255b_15_gemm_kernels_cu_085197fa4cuda3std6ranges3__45__cpo9iter_moveE,@object
	.size		_ZN46_INTERNAL_2929255b_15_gemm_kernels_cu_085197fa4cuda3std6ranges3__45__cpo9iter_moveE,(.L_13 - _ZN46_INTERNAL_2929255b_15_gemm_kernels_cu_085197fa4cuda3std6ranges3__45__cpo9iter_moveE)
_ZN46_INTERNAL_2929255b_15_gemm_kernels_cu_085197fa4cuda3std6ranges3__45__cpo9iter_moveE:
	.zero		1
.L_13:


//--------------------- .nv.shared._ZN4vllm3awq31gemm_forward_4bit_cuda_m16nXk32ILi128EEEviiP6__halfPiS3_S4_iiiS3_ --------------------------
	.section	.nv.shared._ZN4vllm3awq31gemm_forward_4bit_cuda_m16nXk32ILi128EEEviiP6__halfPiS3_S4_iiiS3_,"aw",@nobits
	.sectionflags	@""
	.align	2
.nv.shared._ZN4vllm3awq31gemm_forward_4bit_cuda_m16nXk32ILi128EEEviiP6__halfPiS3_S4_iiiS3_:
	.zero		11008


//--------------------- .nv.constant0._ZN4vllm3awq31gemm_forward_4bit_cuda_m16nXk32ILi64EEEviiP6__halfPiS3_S4_iiiS3_ --------------------------
	.section	.nv.constant0._ZN4vllm3awq31gemm_forward_4bit_cuda_m16nXk32ILi64EEEviiP6__halfPiS3_S4_iiiS3_,"a",@progbits
	.sectionflags	@""
	.align	4
.nv.constant0._ZN4vllm3awq31gemm_forward_4bit_cuda_m16nXk32ILi64EEEviiP6__halfPiS3_S4_iiiS3_:
	.zero		592


//--------------------- .nv.constant0._ZN4vllm3awq31gemm_forward_4bit_cuda_m16nXk32ILi128EEEviiP6__halfPiS3_S4_iiiS3_ --------------------------
	.section	.nv.constant0._ZN4vllm3awq31gemm_forward_4bit_cuda_m16nXk32ILi128EEEviiP6__halfPiS3_S4_iiiS3_,"a",@progbits
	.sectionflags	@""
	.align	4
.nv.constant0._ZN4vllm3awq31gemm_forward_4bit_cuda_m16nXk32ILi128EEEviiP6__halfPiS3_S4_iiiS3_:
	.zero		592


//--------------------- .nv.constant0._ZN4vllm3awq18dequantize_weightsEPiP6__halfS1_S3_i --------------------------
	.section	.nv.constant0._ZN4vllm3awq18dequantize_weightsEPiP6__halfS1_S3_i,"a",@progbits
	.sectionflags	@""
	.align	4
.nv.constant0._ZN4vllm3awq18dequantize_weightsEPiP6__halfS1_S3_i:
	.zero		564


//--------------------- SYMBOLS --------------------------

	.type		.nv.reservedSmem.offset0,@object
	.size		.nv.reservedSmem.offset0,0x4
